	.target	sm_103a

	.elftype	@"ET_EXEC"


//--------------------- .note.nv.tkinfo           --------------------------
	.section	.note.nv.tkinfo,"",@"SHT_NOTE"
	.sectionflags	@"SHF_NOTE_NV_TKINFO"
	.tkinfo
        /*0018*/ 	.word	0x00000002
        /*0030*/ 	.string	""
        /*0030*/ 	.string	"ptxas"
        /*0030*/ 	.string	"Cuda compilation tools, release 13.0, V13.0.88"
        /*0030*/ 	.string	"Build cuda_13.0.r13.0/compiler.36424714_0"
        /*0030*/ 	.string	"-arch sm_103a -m 64 "



//--------------------- .note.nv.cuinfo           --------------------------
	.section	.note.nv.cuinfo,"",@"SHT_NOTE"
	.sectionflags	@"SHF_NOTE_NV_CUINFO"
        /*0018*/ 	.short	0x0002
        /*001a*/ 	.short	0x0067
        /*001c*/ 	.short	0x0082
	.zero		2


//--------------------- .nv.info                  --------------------------
	.section	.nv.info,"",@"SHT_CUDA_INFO"
	.align	4


	//----- nvinfo : EIATTR_REGCOUNT
	.align		4
        /*0000*/ 	.byte	0x04, 0x2f
        /*0002*/ 	.short	(.L_12 - .L_11)
	.align		4
.L_11:
        /*0004*/ 	.word	index@(_ZN7cutlass13device_kernelIN5flash11enable_sm90INS1_16FlashAttnFwdSm90INS1_25CollectiveMainloopFwdSm90ILi2EN4cute5tupleIJNS5_1CILi1EEES8_S8_EEENS6_IJNS7_ILi128EEENS7_ILi160EEESA_EEELi128ENS_12float_e4m3_tEfNS_4arch4Sm90ELb1ELb0ELb1ELb1ELb1ELb1ELb0ELb1ELb1ELb1ELb0ELb0EEENS1_21CollectiveEpilogueFwdINS6_IJSA_SA_SB_EEES9_NS_10bfloat16_tESF_Li256ELb1ELb1ELb0ELb1EEENS1_36VarlenDynamicPersistentTileSchedulerILi128ELi160ELi256ELi128ELb0ELb1ELb1ELb1ELb1ELb1EEEEEEEEEvNT_6ParamsE)
        /*0008*/ 	.word	0x00000004


	//----- nvinfo : EIATTR_FRAME_SIZE
	.align		4
.L_12:
        /*000c*/ 	.byte	0x04, 0x11
        /*000e*/ 	.short	(.L_14 - .L_13)
	.align		4
.L_13:
        /*0010*/ 	.word	index@(_ZN7cutlass13device_kernelIN5flash11enable_sm90INS1_16FlashAttnFwdSm90INS1_25CollectiveMainloopFwdSm90ILi2EN4cute5tupleIJNS5_1CILi1EEES8_S8_EEENS6_IJNS7_ILi128EEENS7_ILi160EEESA_EEELi128ENS_12float_e4m3_tEfNS_4arch4Sm90ELb1ELb0ELb1ELb1ELb1ELb1ELb0ELb1ELb1ELb1ELb0ELb0EEENS1_21CollectiveEpilogueFwdINS6_IJSA_SA_SB_EEES9_NS_10bfloat16_tESF_Li256ELb1ELb1ELb0ELb1EEENS1_36VarlenDynamicPersistentTileSchedulerILi128ELi160ELi256ELi128ELb0ELb1ELb1ELb1ELb1ELb1EEEEEEEEEvNT_6ParamsE)
        /*0014*/ 	.word	0x00000000


	//----- nvinfo : EIATTR_REGCOUNT
	.align		4
.L_14:
        /*0018*/ 	.byte	0x04, 0x2f
        /*001a*/ 	.short	(.L_16 - .L_15)
	.align		4
.L_15:
        /*001c*/ 	.word	index@(_ZN7cutlass13device_kernelIN5flash11enable_sm90INS1_16FlashAttnFwdSm90INS1_25CollectiveMainloopFwdSm90ILi2EN4cute5tupleIJNS5_1CILi1EEES8_S8_EEENS6_IJNS7_ILi128EEENS7_ILi160EEESA_EEELi128ENS_12float_e4m3_tEfNS_4arch4Sm90ELb1ELb0ELb1ELb1ELb1ELb0ELb0ELb1ELb1ELb1ELb0ELb0EEENS1_21CollectiveEpilogueFwdINS6_IJSA_SA_SB_EEES9_NS_10bfloat16_tESF_Li256ELb1ELb1ELb0ELb1EEENS1_36VarlenDynamicPersistentTileSchedulerILi128ELi160ELi256ELi128ELb0ELb1ELb1ELb1ELb1ELb1EEEEEEEEEvNT_6ParamsE)
        /*0020*/ 	.word	0x00000004


	//----- nvinfo : EIATTR_FRAME_SIZE
	.align		4
.L_16:
        /*0024*/ 	.byte	0x04, 0x11
        /*0026*/ 	.short	(.L_18 - .L_17)
	.align		4
.L_17:
        /*0028*/ 	.word	index@(_ZN7cutlass13device_kernelIN5flash11enable_sm90INS1_16FlashAttnFwdSm90INS1_25CollectiveMainloopFwdSm90ILi2EN4cute5tupleIJNS5_1CILi1EEES8_S8_EEENS6_IJNS7_ILi128EEENS7_ILi160EEESA_EEELi128ENS_12float_e4m3_tEfNS_4arch4Sm90ELb1ELb0ELb1ELb1ELb1ELb0ELb0ELb1ELb1ELb1ELb0ELb0EEENS1_21CollectiveEpilogueFwdINS6_IJSA_SA_SB_EEES9_NS_10bfloat16_tESF_Li256ELb1ELb1ELb0ELb1EEENS1_36VarlenDynamicPersistentTileSchedulerILi128ELi160ELi256ELi128ELb0ELb1ELb1ELb1ELb1ELb1EEEEEEEEEvNT_6ParamsE)
        /*002c*/ 	.word	0x00000000


	//----- nvinfo : EIATTR_REGCOUNT
	.align		4
.L_18:
        /*0030*/ 	.byte	0x04, 0x2f
        /*0032*/ 	.short	(.L_20 - .L_19)
	.align		4
.L_19:
        /*0034*/ 	.word	index@(_ZN7cutlass13device_kernelIN5flash11enable_sm90INS1_16FlashAttnFwdSm90INS1_25CollectiveMainloopFwdSm90ILi2EN4cute5tupleIJNS5_1CILi1EEES8_S8_EEENS6_IJNS7_ILi128EEENS7_ILi160EEESA_EEELi128ENS_12float_e4m3_tEfNS_4arch4Sm90ELb1ELb0ELb1ELb0ELb1ELb0ELb0ELb1ELb1ELb1ELb0ELb0EEENS1_21CollectiveEpilogueFwdINS6_IJSA_SA_SB_EEES9_NS_10bfloat16_tESF_Li256ELb0ELb1ELb0ELb1EEENS1_30DynamicPersistentTileSchedulerILi256ELi128ELb0ELb1ELb1EEEEEEEEEvNT_6ParamsE)
        /*0038*/ 	.word	0x00000004


	//----- nvinfo : EIATTR_FRAME_SIZE
	.align		4
.L_20:
        /*003c*/ 	.byte	0x04, 0x11
        /*003e*/ 	.short	(.L_22 - .L_21)
	.align		4
.L_21:
        /*0040*/ 	.word	index@(_ZN7cutlass13device_kernelIN5flash11enable_sm90INS1_16FlashAttnFwdSm90INS1_25CollectiveMainloopFwdSm90ILi2EN4cute5tupleIJNS5_1CILi1EEES8_S8_EEENS6_IJNS7_ILi128EEENS7_ILi160EEESA_EEELi128ENS_12float_e4m3_tEfNS_4arch4Sm90ELb1ELb0ELb1ELb0ELb1ELb0ELb0ELb1ELb1ELb1ELb0ELb0EEENS1_21CollectiveEpilogueFwdINS6_IJSA_SA_SB_EEES9_NS_10bfloat16_tESF_Li256ELb0ELb1ELb0ELb1EEENS1_30DynamicPersistentTileSchedulerILi256ELi128ELb0ELb1ELb1EEEEEEEEEvNT_6ParamsE)
        /*0044*/ 	.word	0x00000000


	//----- nvinfo : EIATTR_REGCOUNT
	.align		4
.L_22:
        /*0048*/ 	.byte	0x04, 0x2f
        /*004a*/ 	.short	(.L_24 - .L_23)
	.align		4
.L_23:
        /*004c*/ 	.word	index@(_ZN7cutlass13device_kernelIN5flash11enable_sm90INS1_16FlashAttnFwdSm90INS1_25CollectiveMainloopFwdSm90ILi2EN4cute5tupleIJNS5_1CILi1EEES8_S8_EEENS6_IJNS7_ILi128EEENS7_ILi160EEESA_EEELi128ENS_12float_e4m3_tEfNS_4arch4Sm90ELb0ELb1ELb1ELb1ELb1ELb1ELb0ELb1ELb1ELb1ELb0ELb0EEENS1_21CollectiveEpilogueFwdINS6_IJSA_SA_SB_EEES9_NS_10bfloat16_tESF_Li256ELb1ELb1ELb0ELb1EEENS1_36VarlenDynamicPersistentTileSchedulerILi128ELi160ELi256ELi128ELb0ELb1ELb1ELb1ELb0ELb1EEEEEEEEEvNT_6ParamsE)
        /*0050*/ 	.word	0x00000004


	//----- nvinfo : EIATTR_FRAME_SIZE
	.align		4
.L_24:
        /*0054*/ 	.byte	0x04, 0x11
        /*0056*/ 	.short	(.L_26 - .L_25)
	.align		4
.L_25:
        /*0058*/ 	.word	index@(_ZN7cutlass13device_kernelIN5flash11enable_sm90INS1_16FlashAttnFwdSm90INS1_25CollectiveMainloopFwdSm90ILi2EN4cute5tupleIJNS5_1CILi1EEES8_S8_EEENS6_IJNS7_ILi128EEENS7_ILi160EEESA_EEELi128ENS_12float_e4m3_tEfNS_4arch4Sm90ELb0ELb1ELb1ELb1ELb1ELb1ELb0ELb1ELb1ELb1ELb0ELb0EEENS1_21CollectiveEpilogueFwdINS6_IJSA_SA_SB_EEES9_NS_10bfloat16_tESF_Li256ELb1ELb1ELb0ELb1EEENS1_36VarlenDynamicPersistentTileSchedulerILi128ELi160ELi256ELi128ELb0ELb1ELb1ELb1ELb0ELb1EEEEEEEEEvNT_6ParamsE)
        /*005c*/ 	.word	0x00000000


	//----- nvinfo : EIATTR_REGCOUNT
	.align		4
.L_26:
        /*0060*/ 	.byte	0x04, 0x2f
        /*0062*/ 	.short	(.L_28 - .L_27)
	.align		4
.L_27:
        /*0064*/ 	.word	index@(_ZN7cutlass13device_kernelIN5flash11enable_sm90INS1_16FlashAttnFwdSm90INS1_25CollectiveMainloopFwdSm90ILi2EN4cute5tupleIJNS5_1CILi1EEES8_S8_EEENS6_IJNS7_ILi128EEENS7_ILi160EEESA_EEELi128ENS_12float_e4m3_tEfNS_4arch4Sm90ELb0ELb1ELb1ELb1ELb1ELb0ELb0ELb1ELb1ELb1ELb0ELb0EEENS1_21CollectiveEpilogueFwdINS6_IJSA_SA_SB_EEES9_NS_10bfloat16_tESF_Li256ELb1ELb1ELb0ELb1EEENS1_36VarlenDynamicPersistentTileSchedulerILi128ELi160ELi256ELi128ELb0ELb1ELb1ELb1ELb0ELb1EEEEEEEEEvNT_6ParamsE)
        /*0068*/ 	.word	0x00000004


	//----- nvinfo : EIATTR_FRAME_SIZE
	.align		4
.L_28:
        /*006c*/ 	.byte	0x04, 0x11
        /*006e*/ 	.short	(.L_30 - .L_29)
	.align		4
.L_29:
        /*0070*/ 	.word	index@(_ZN7cutlass13device_kernelIN5flash11enable_sm90INS1_16FlashAttnFwdSm90INS1_25CollectiveMainloopFwdSm90ILi2EN4cute5tupleIJNS5_1CILi1EEES8_S8_EEENS6_IJNS7_ILi128EEENS7_ILi160EEESA_EEELi128ENS_12float_e4m3_tEfNS_4arch4Sm90ELb0ELb1ELb1ELb1ELb1ELb0ELb0ELb1ELb1ELb1ELb0ELb0EEENS1_21CollectiveEpilogueFwdINS6_IJSA_SA_SB_EEES9_NS_10bfloat16_tESF_Li256ELb1ELb1ELb0ELb1EEENS1_36VarlenDynamicPersistentTileSchedulerILi128ELi160ELi256ELi128ELb0ELb1ELb1ELb1ELb0ELb1EEEEEEEEEvNT_6ParamsE)
        /*0074*/ 	.word	0x00000000


	//----- nvinfo : EIATTR_REGCOUNT
	.align		4
.L_30:
        /*0078*/ 	.byte	0x04, 0x2f
        /*007a*/ 	.short	(.L_32 - .L_31)
	.align		4
.L_31:
        /*007c*/ 	.word	index@(_ZN7cutlass13device_kernelIN5flash11enable_sm90INS1_16FlashAttnFwdSm90INS1_25CollectiveMainloopFwdSm90ILi2EN4cute5tupleIJNS5_1CILi1EEES8_S8_EEENS6_IJNS7_ILi128EEENS7_ILi160EEESA_EEELi128ENS_12float_e4m3_tEfNS_4arch4Sm90ELb0ELb1ELb1ELb0ELb1ELb0ELb0ELb1ELb1ELb1ELb0ELb0EEENS1_21CollectiveEpilogueFwdINS6_IJSA_SA_SB_EEES9_NS_10bfloat16_tESF_Li256ELb0ELb1ELb0ELb1EEENS1_30DynamicPersistentTileSchedulerILi256ELi128ELb0ELb1ELb1EEEEEEEEEvNT_6ParamsE)
        /*0080*/ 	.word	0x00000004


	//----- nvinfo : EIATTR_FRAME_SIZE
	.align		4
.L_32:
        /*0084*/ 	.byte	0x04, 0x11
        /*0086*/ 	.short	(.L_34 - .L_33)
	.align		4
.L_33:
        /*0088*/ 	.word	index@(_ZN7cutlass13device_kernelIN5flash11enable_sm90INS1_16FlashAttnFwdSm90INS1_25CollectiveMainloopFwdSm90ILi2EN4cute5tupleIJNS5_1CILi1EEES8_S8_EEENS6_IJNS7_ILi128EEENS7_ILi160EEESA_EEELi128ENS_12float_e4m3_tEfNS_4arch4Sm90ELb0ELb1ELb1ELb0ELb1ELb0ELb0ELb1ELb1ELb1ELb0ELb0EEENS1_21CollectiveEpilogueFwdINS6_IJSA_SA_SB_EEES9_NS_10bfloat16_tESF_Li256ELb0ELb1ELb0ELb1EEENS1_30DynamicPersistentTileSchedulerILi256ELi128ELb0ELb1ELb1EEEEEEEEEvNT_6ParamsE)
        /*008c*/ 	.word	0x00000000


	//----- nvinfo : EIATTR_REGCOUNT
	.align		4
.L_34:
        /*0090*/ 	.byte	0x04, 0x2f
        /*0092*/ 	.short	(.L_36 - .L_35)
	.align		4
.L_35:
        /*0094*/ 	.word	index@(_ZN7cutlass13device_kernelIN5flash11enable_sm90INS1_16FlashAttnFwdSm90INS1_25CollectiveMainloopFwdSm90ILi2EN4cute5tupleIJNS5_1CILi1EEES8_S8_EEENS6_IJNS7_ILi128EEENS7_ILi160EEESA_EEELi128ENS_12float_e4m3_tEfNS_4arch4Sm90ELb0ELb0ELb1ELb1ELb1ELb1ELb0ELb1ELb1ELb1ELb0ELb0EEENS1_21CollectiveEpilogueFwdINS6_IJSA_SA_SB_EEES9_NS_10bfloat16_tESF_Li256ELb1ELb1ELb0ELb1EEENS1_36VarlenDynamicPersistentTileSchedulerILi128ELi160ELi256ELi128ELb0ELb1ELb1ELb0ELb1ELb1EEEEEEEEEvNT_6ParamsE)
        /*0098*/ 	.word	0x00000004


	//----- nvinfo : EIATTR_FRAME_SIZE
	.align		4
.L_36:
        /*009c*/ 	.byte	0x04, 0x11
        /*009e*/ 	.short	(.L_38 - .L_37)
	.align		4
.L_37:
        /*00a0*/ 	.word	index@(_ZN7cutlass13device_kernelIN5flash11enable_sm90INS1_16FlashAttnFwdSm90INS1_25CollectiveMainloopFwdSm90ILi2EN4cute5tupleIJNS5_1CILi1EEES8_S8_EEENS6_IJNS7_ILi128EEENS7_ILi160EEESA_EEELi128ENS_12float_e4m3_tEfNS_4arch4Sm90ELb0ELb0ELb1ELb1ELb1ELb1ELb0ELb1ELb1ELb1ELb0ELb0EEENS1_21CollectiveEpilogueFwdINS6_IJSA_SA_SB_EEES9_NS_10bfloat16_tESF_Li256ELb1ELb1ELb0ELb1EEENS1_36VarlenDynamicPersistentTileSchedulerILi128ELi160ELi256ELi128ELb0ELb1ELb1ELb0ELb1ELb1EEEEEEEEEvNT_6ParamsE)
        /*00a4*/ 	.word	0x00000000


	//----- nvinfo : EIATTR_REGCOUNT
	.align		4
.L_38:
        /*00a8*/ 	.byte	0x04, 0x2f
        /*00aa*/ 	.short	(.L_40 - .L_39)
	.align		4
.L_39:
        /*00ac*/ 	.word	index@(_ZN7cutlass13device_kernelIN5flash11enable_sm90INS1_16FlashAttnFwdSm90INS1_25CollectiveMainloopFwdSm90ILi2EN4cute5tupleIJNS5_1CILi1EEES8_S8_EEENS6_IJNS7_ILi128EEENS7_ILi160EEESA_EEELi128ENS_12float_e4m3_tEfNS_4arch4Sm90ELb0ELb0ELb1ELb1ELb1ELb0ELb0ELb1ELb1ELb1ELb0ELb0EEENS1_21CollectiveEpilogueFwdINS6_IJSA_SA_SB_EEES9_NS_10bfloat16_tESF_Li256ELb1ELb1ELb0ELb1EEENS1_36VarlenDynamicPersistentTileSchedulerILi128ELi160ELi256ELi128ELb0ELb1ELb1ELb0ELb1ELb1EEEEEEEEEvNT_6ParamsE)
        /*00b0*/ 	.word	0x00000004


	//----- nvinfo : EIATTR_FRAME_SIZE
	.align		4
.L_40:
        /*00b4*/ 	.byte	0x04, 0x11
        /*00b6*/ 	.short	(.L_42 - .L_41)
	.align		4
.L_41:
        /*00b8*/ 	.word	index@(_ZN7cutlass13device_kernelIN5flash11enable_sm90INS1_16FlashAttnFwdSm90INS1_25CollectiveMainloopFwdSm90ILi2EN4cute5tupleIJNS5_1CILi1EEES8_S8_EEENS6_IJNS7_ILi128EEENS7_ILi160EEESA_EEELi128ENS_12float_e4m3_tEfNS_4arch4Sm90ELb0ELb0ELb1ELb1ELb1ELb0ELb0ELb1ELb1ELb1ELb0ELb0EEENS1_21CollectiveEpilogueFwdINS6_IJSA_SA_SB_EEES9_NS_10bfloat16_tESF_Li256ELb1ELb1ELb0ELb1EEENS1_36VarlenDynamicPersistentTileSchedulerILi128ELi160ELi256ELi128ELb0ELb1ELb1ELb0ELb1ELb1EEEEEEEEEvNT_6ParamsE)
        /*00bc*/ 	.word	0x00000000


	//----- nvinfo : EIATTR_REGCOUNT
	.align		4
.L_42:
        /*00c0*/ 	.byte	0x04, 0x2f
        /*00c2*/ 	.short	(.L_44 - .L_43)
	.align		4
.L_43:
        /*00c4*/ 	.word	index@(_ZN7cutlass13device_kernelIN5flash11enable_sm90INS1_16FlashAttnFwdSm90INS1_25CollectiveMainloopFwdSm90ILi2EN4cute5tupleIJNS5_1CILi1EEES8_S8_EEENS6_IJNS7_ILi128EEENS7_ILi160EEESA_EEELi128ENS_12float_e4m3_tEfNS_4arch4Sm90ELb0ELb0ELb1ELb0ELb1ELb0ELb0ELb1ELb1ELb1ELb0ELb0EEENS1_21CollectiveEpilogueFwdINS6_IJSA_SA_SB_EEES9_NS_10bfloat16_tESF_Li256ELb0ELb1ELb0ELb1EEENS1_29StaticPersistentTileSchedulerILb0EEEEEEEEEvNT_6ParamsE)
        /*00c8*/ 	.word	0x00000004


	//----- nvinfo : EIATTR_FRAME_SIZE
	.align		4
.L_44:
        /*00cc*/ 	.byte	0x04, 0x11
        /*00ce*/ 	.short	(.L_46 - .L_45)
	.align		4
.L_45:
        /*00d0*/ 	.word	index@(_ZN7cutlass13device_kernelIN5flash11enable_sm90INS1_16FlashAttnFwdSm90INS1_25CollectiveMainloopFwdSm90ILi2EN4cute5tupleIJNS5_1CILi1EEES8_S8_EEENS6_IJNS7_ILi128EEENS7_ILi160EEESA_EEELi128ENS_12float_e4m3_tEfNS_4arch4Sm90ELb0ELb0ELb1ELb0ELb1ELb0ELb0ELb1ELb1ELb1ELb0ELb0EEENS1_21CollectiveEpilogueFwdINS6_IJSA_SA_SB_EEES9_NS_10bfloat16_tESF_Li256ELb0ELb1ELb0ELb1EEENS1_29StaticPersistentTileSchedulerILb0EEEEEEEEEvNT_6ParamsE)
        /*00d4*/ 	.word	0x00000000


	//----- nvinfo : EIATTR_MIN_STACK_SIZE
	.align		4
.L_46:
        /*00d8*/ 	.byte	0x04, 0x12
        /*00da*/ 	.short	(.L_48 - .L_47)
	.align		4
.L_47:
        /*00dc*/ 	.word	index@(_ZN7cutlass13device_kernelIN5flash11enable_sm90INS1_16FlashAttnFwdSm90INS1_25CollectiveMainloopFwdSm90ILi2EN4cute5tupleIJNS5_1CILi1EEES8_S8_EEENS6_IJNS7_ILi128EEENS7_ILi160EEESA_EEELi128ENS_12float_e4m3_tEfNS_4arch4Sm90ELb0ELb0ELb1ELb0ELb1ELb0ELb0ELb1ELb1ELb1ELb0ELb0EEENS1_21CollectiveEpilogueFwdINS6_IJSA_SA_SB_EEES9_NS_10bfloat16_tESF_Li256ELb0ELb1ELb0ELb1EEENS1_29StaticPersistentTileSchedulerILb0EEEEEEEEEvNT_6ParamsE)
        /*00e0*/ 	.word	0x00000000


	//----- nvinfo : EIATTR_MIN_STACK_SIZE
	.align		4
.L_48:
        /*00e4*/ 	.byte	0x04, 0x12
        /*00e6*/ 	.short	(.L_50 - .L_49)
	.align		4
.L_49:
        /*00e8*/ 	.word	index@(_ZN7cutlass13device_kernelIN5flash11enable_sm90INS1_16FlashAttnFwdSm90INS1_25CollectiveMainloopFwdSm90ILi2EN4cute5tupleIJNS5_1CILi1EEES8_S8_EEENS6_IJNS7_ILi128EEENS7_ILi160EEESA_EEELi128ENS_12float_e4m3_tEfNS_4arch4Sm90ELb0ELb0ELb1ELb1ELb1ELb0ELb0ELb1ELb1ELb1ELb0ELb0EEENS1_21CollectiveEpilogueFwdINS6_IJSA_SA_SB_EEES9_NS_10bfloat16_tESF_Li256ELb1ELb1ELb0ELb1EEENS1_36VarlenDynamicPersistentTileSchedulerILi128ELi160ELi256ELi128ELb0ELb1ELb1ELb0ELb1ELb1EEEEEEEEEvNT_6ParamsE)
        /*00ec*/ 	.word	0x00000000


	//----- nvinfo : EIATTR_MIN_STACK_SIZE
	.align		4
.L_50:
        /*00f0*/ 	.byte	0x04, 0x12
        /*00f2*/ 	.short	(.L_52 - .L_51)
	.align		4
.L_51:
        /*00f4*/ 	.word	index@(_ZN7cutlass13device_kernelIN5flash11enable_sm90INS1_16FlashAttnFwdSm90INS1_25CollectiveMainloopFwdSm90ILi2EN4cute5tupleIJNS5_1CILi1EEES8_S8_EEENS6_IJNS7_ILi128EEENS7_ILi160EEESA_EEELi128ENS_12float_e4m3_tEfNS_4arch4Sm90ELb0ELb0ELb1ELb1ELb1ELb1ELb0ELb1ELb1ELb1ELb0ELb0EEENS1_21CollectiveEpilogueFwdINS6_IJSA_SA_SB_EEES9_NS_10bfloat16_tESF_Li256ELb1ELb1ELb0ELb1EEENS1_36VarlenDynamicPersistentTileSchedulerILi128ELi160ELi256ELi128ELb0ELb1ELb1ELb0ELb1ELb1EEEEEEEEEvNT_6ParamsE)
        /*00f8*/ 	.word	0x00000000


	//----- nvinfo : EIATTR_MIN_STACK_SIZE
	.align		4
.L_52:
        /*00fc*/ 	.byte	0x04, 0x12
        /*00fe*/ 	.short	(.L_54 - .L_53)
	.align		4
.L_53:
        /*0100*/ 	.word	index@(_ZN7cutlass13device_kernelIN5flash11enable_sm90INS1_16FlashAttnFwdSm90INS1_25CollectiveMainloopFwdSm90ILi2EN4cute5tupleIJNS5_1CILi1EEES8_S8_EEENS6_IJNS7_ILi128EEENS7_ILi160EEESA_EEELi128ENS_12float_e4m3_tEfNS_4arch4Sm90ELb0ELb1ELb1ELb0ELb1ELb0ELb0ELb1ELb1ELb1ELb0ELb0EEENS1_21CollectiveEpilogueFwdINS6_IJSA_SA_SB_EEES9_NS_10bfloat16_tESF_Li256ELb0ELb1ELb0ELb1EEENS1_30DynamicPersistentTileSchedulerILi256ELi128ELb0ELb1ELb1EEEEEEEEEvNT_6ParamsE)
        /*0104*/ 	.word	0x00000000


	//----- nvinfo : EIATTR_MIN_STACK_SIZE
	.align		4
.L_54:
        /*0108*/ 	.byte	0x04, 0x12
        /*010a*/ 	.short	(.L_56 - .L_55)
	.align		4
.L_55:
        /*010c*/ 	.word	index@(_ZN7cutlass13device_kernelIN5flash11enable_sm90INS1_16FlashAttnFwdSm90INS1_25CollectiveMainloopFwdSm90ILi2EN4cute5tupleIJNS5_1CILi1EEES8_S8_EEENS6_IJNS7_ILi128EEENS7_ILi160EEESA_EEELi128ENS_12float_e4m3_tEfNS_4arch4Sm90ELb0ELb1ELb1ELb1ELb1ELb0ELb0ELb1ELb1ELb1ELb0ELb0EEENS1_21CollectiveEpilogueFwdINS6_IJSA_SA_SB_EEES9_NS_10bfloat16_tESF_Li256ELb1ELb1ELb0ELb1EEENS1_36VarlenDynamicPersistentTileSchedulerILi128ELi160ELi256ELi128ELb0ELb1ELb1ELb1ELb0ELb1EEEEEEEEEvNT_6ParamsE)
        /*0110*/ 	.word	0x00000000


	//----- nvinfo : EIATTR_MIN_STACK_SIZE
	.align		4
.L_56:
        /*0114*/ 	.byte	0x04, 0x12
        /*0116*/ 	.short	(.L_58 - .L_57)
	.align		4
.L_57:
        /*0118*/ 	.word	index@(_ZN7cutlass13device_kernelIN5flash11enable_sm90INS1_16FlashAttnFwdSm90INS1_25CollectiveMainloopFwdSm90ILi2EN4cute5tupleIJNS5_1CILi1EEES8_S8_EEENS6_IJNS7_ILi128EEENS7_ILi160EEESA_EEELi128ENS_12float_e4m3_tEfNS_4arch4Sm90ELb0ELb1ELb1ELb1ELb1ELb1ELb0ELb1ELb1ELb1ELb0ELb0EEENS1_21CollectiveEpilogueFwdINS6_IJSA_SA_SB_EEES9_NS_10bfloat16_tESF_Li256ELb1ELb1ELb0ELb1EEENS1_36VarlenDynamicPersistentTileSchedulerILi128ELi160ELi256ELi128ELb0ELb1ELb1ELb1ELb0ELb1EEEEEEEEEvNT_6ParamsE)
        /*011c*/ 	.word	0x00000000


	//----- nvinfo : EIATTR_MIN_STACK_SIZE
	.align		4
.L_58:
        /*0120*/ 	.byte	0x04, 0x12
        /*0122*/ 	.short	(.L_60 - .L_59)
	.align		4
.L_59:
        /*0124*/ 	.word	index@(_ZN7cutlass13device_kernelIN5flash11enable_sm90INS1_16FlashAttnFwdSm90INS1_25CollectiveMainloopFwdSm90ILi2EN4cute5tupleIJNS5_1CILi1EEES8_S8_EEENS6_IJNS7_ILi128EEENS7_ILi160EEESA_EEELi128ENS_12float_e4m3_tEfNS_4arch4Sm90ELb1ELb0ELb1ELb0ELb1ELb0ELb0ELb1ELb1ELb1ELb0ELb0EEENS1_21CollectiveEpilogueFwdINS6_IJSA_SA_SB_EEES9_NS_10bfloat16_tESF_Li256ELb0ELb1ELb0ELb1EEENS1_30DynamicPersistentTileSchedulerILi256ELi128ELb0ELb1ELb1EEEEEEEEEvNT_6ParamsE)
        /*0128*/ 	.word	0x00000000


	//----- nvinfo : EIATTR_MIN_STACK_SIZE
	.align		4
.L_60:
        /*012c*/ 	.byte	0x04, 0x12
        /*012e*/ 	.short	(.L_62 - .L_61)
	.align		4
.L_61:
        /*0130*/ 	.word	index@(_ZN7cutlass13device_kernelIN5flash11enable_sm90INS1_16FlashAttnFwdSm90INS1_25CollectiveMainloopFwdSm90ILi2EN4cute5tupleIJNS5_1CILi1EEES8_S8_EEENS6_IJNS7_ILi128EEENS7_ILi160EEESA_EEELi128ENS_12float_e4m3_tEfNS_4arch4Sm90ELb1ELb0ELb1ELb1ELb1ELb0ELb0ELb1ELb1ELb1ELb0ELb0EEENS1_21CollectiveEpilogueFwdINS6_IJSA_SA_SB_EEES9_NS_10bfloat16_tESF_Li256ELb1ELb1ELb0ELb1EEENS1_36VarlenDynamicPersistentTileSchedulerILi128ELi160ELi256ELi128ELb0ELb1ELb1ELb1ELb1ELb1EEEEEEEEEvNT_6ParamsE)
        /*0134*/ 	.word	0x00000000


	//----- nvinfo : EIATTR_MIN_STACK_SIZE
	.align		4
.L_62:
        /*0138*/ 	.byte	0x04, 0x12
        /*013a*/ 	.short	(.L_64 - .L_63)
	.align		4
.L_63:
        /*013c*/ 	.word	index@(_ZN7cutlass13device_kernelIN5flash11enable_sm90INS1_16FlashAttnFwdSm90INS1_25CollectiveMainloopFwdSm90ILi2EN4cute5tupleIJNS5_1CILi1EEES8_S8_EEENS6_IJNS7_ILi128EEENS7_ILi160EEESA_EEELi128ENS_12float_e4m3_tEfNS_4arch4Sm90ELb1ELb0ELb1ELb1ELb1ELb1ELb0ELb1ELb1ELb1ELb0ELb0EEENS1_21CollectiveEpilogueFwdINS6_IJSA_SA_SB_EEES9_NS_10bfloat16_tESF_Li256ELb1ELb1ELb0ELb1EEENS1_36VarlenDynamicPersistentTileSchedulerILi128ELi160ELi256ELi128ELb0ELb1ELb1ELb1ELb1ELb1EEEEEEEEEvNT_6ParamsE)
        /*0140*/ 	.word	0x00000000
.L_64:


//--------------------- .nv.compat                --------------------------
	.section	.nv.compat,"",@"SHT_CUDA_COMPAT_INFO"
	.align	4
        /*0000*/ 	.byte	0x02, 0x09, 0x01, 0x00, 0x02, 0x02, 0x01, 0x00, 0x02, 0x05, 0x05, 0x00, 0x03, 0x07, 0x01, 0x01
        /*0010*/ 	.byte	0x02, 0x03, 0x00, 0x00, 0x02, 0x06, 0x01, 0x00, 0x04, 0x0b, 0x08, 0x00, 0x00, 0x00, 0x00, 0x00
        /*0020*/ 	.byte	0x00, 0x00, 0x00, 0x00


//--------------------- .nv.info._ZN7cutlass13device_kernelIN5flash11enable_sm90INS1_16FlashAttnFwdSm90INS1_25CollectiveMainloopFwdSm90ILi2EN4cute5tupleIJNS5_1CILi1EEES8_S8_EEENS6_IJNS7_ILi128EEENS7_ILi160EEESA_EEELi128ENS_12float_e4m3_tEfNS_4arch4Sm90ELb0ELb0ELb1ELb0ELb1ELb0ELb0ELb1ELb1ELb1ELb0ELb0EEENS1_21CollectiveEpilogueFwdINS6_IJSA_SA_SB_EEES9_NS_10bfloat16_tESF_Li256ELb0ELb1ELb0ELb1EEENS1_29StaticPersistentTileSchedulerILb0EEEEEEEEEvNT_6ParamsE --------------------------
	.section	.nv.info._ZN7cutlass13device_kernelIN5flash11enable_sm90INS1_16FlashAttnFwdSm90INS1_25CollectiveMainloopFwdSm90ILi2EN4cute5tupleIJNS5_1CILi1EEES8_S8_EEENS6_IJNS7_ILi128EEENS7_ILi160EEESA_EEELi128ENS_12float_e4m3_tEfNS_4arch4Sm90ELb0ELb0ELb1ELb0ELb1ELb0ELb0ELb1ELb1ELb1ELb0ELb0EEENS1_21CollectiveEpilogueFwdINS6_IJSA_SA_SB_EEES9_NS_10bfloat16_tESF_Li256ELb0ELb1ELb0ELb1EEENS1_29StaticPersistentTileSchedulerILb0EEEEEEEEEvNT_6ParamsE,"",@"SHT_CUDA_INFO"
	.sectionflags	@""
	.align	4


	//----- nvinfo : EIATTR_CUDA_API_VERSION
	.align		4
        /*0000*/ 	.byte	0x04, 0x37
        /*0002*/ 	.short	(.L_66 - .L_65)
.L_65:
        /*0004*/ 	.word	0x00000082


	//----- nvinfo : EIATTR_KPARAM_INFO
	.align		4
.L_66:
        /*0008*/ 	.byte	0x04, 0x17
        /*000a*/ 	.short	(.L_68 - .L_67)
.L_67:
        /*000c*/ 	.word	0x00000000
        /*0010*/ 	.short	0x0000
        /*0012*/ 	.short	0x0000
        /*0014*/ 	.byte	0x00, 0xf0, 0x01, 0x28


	//----- nvinfo : EIATTR_SPARSE_MMA_MASK
	.align		4
.L_68:
        /*0018*/ 	.byte	0x03, 0x50
        /*001a*/ 	.short	0x0000


	//----- nvinfo : EIATTR_MAXREG_COUNT
	.align		4
        /*001c*/ 	.byte	0x03, 0x1b
        /*001e*/ 	.short	0x00a8


	//----- nvinfo : EIATTR_MERCURY_ISA_VERSION
	.align		4
        /*0020*/ 	.byte	0x03, 0x5f
        /*0022*/ 	.short	0x0101


	//----- nvinfo : EIATTR_VRC_CTA_INIT_COUNT
	.align		4
        /*0024*/ 	.byte	0x02, 0x4a
	.zero		1
	.zero		1


	//----- nvinfo : EIATTR_EXIT_INSTR_OFFSETS
	.align		4
        /*0028*/ 	.byte	0x04, 0x1c
        /*002a*/ 	.short	(.L_70 - .L_69)


	//   ....[0]....
.L_69:
        /*002c*/ 	.word	0x00000010


	//----- nvinfo : EIATTR_MAX_THREADS
	.align		4
.L_70:
        /*0030*/ 	.byte	0x04, 0x05
        /*0032*/ 	.short	(.L_72 - .L_71)
.L_71:
        /*0034*/ 	.word	0x00000180
        /*0038*/ 	.word	0x00000001
        /*003c*/ 	.word	0x00000001


	//----- nvinfo : EIATTR_CBANK_PARAM_SIZE
	.align		4
.L_72:
        /*0040*/ 	.byte	0x03, 0x19
        /*0042*/ 	.short	0x0a00


	//----- nvinfo : EIATTR_PARAM_CBANK
	.align		4
        /*0044*/ 	.byte	0x04, 0x0a
        /*0046*/ 	.short	(.L_74 - .L_73)
	.align		4
.L_73:
        /*0048*/ 	.word	index@(.nv.constant0._ZN7cutlass13device_kernelIN5flash11enable_sm90INS1_16FlashAttnFwdSm90INS1_25CollectiveMainloopFwdSm90ILi2EN4cute5tupleIJNS5_1CILi1EEES8_S8_EEENS6_IJNS7_ILi128EEENS7_ILi160EEESA_EEELi128ENS_12float_e4m3_tEfNS_4arch4Sm90ELb0ELb0ELb1ELb0ELb1ELb0ELb0ELb1ELb1ELb1ELb0ELb0EEENS1_21CollectiveEpilogueFwdINS6_IJSA_SA_SB_EEES9_NS_10bfloat16_tESF_Li256ELb0ELb1ELb0ELb1EEENS1_29StaticPersistentTileSchedulerILb0EEEEEEEEEvNT_6ParamsE)
        /*004c*/ 	.short	0x0380
        /*004e*/ 	.short	0x0a00


	//----- nvinfo : EIATTR_SW_WAR
	.align		4
.L_74:
        /*0050*/ 	.byte	0x04, 0x36
        /*0052*/ 	.short	(.L_76 - .L_75)
.L_75:
        /*0054*/ 	.word	0x00000008
.L_76:


//--------------------- .nv.info._ZN7cutlass13device_kernelIN5flash11enable_sm90INS1_16FlashAttnFwdSm90INS1_25CollectiveMainloopFwdSm90ILi2EN4cute5tupleIJNS5_1CILi1EEES8_S8_EEENS6_IJNS7_ILi128EEENS7_ILi160EEESA_EEELi128ENS_12float_e4m3_tEfNS_4arch4Sm90ELb0ELb0ELb1ELb1ELb1ELb0ELb0ELb1ELb1ELb1ELb0ELb0EEENS1_21CollectiveEpilogueFwdINS6_IJSA_SA_SB_EEES9_NS_10bfloat16_tESF_Li256ELb1ELb1ELb0ELb1EEENS1_36VarlenDynamicPersistentTileSchedulerILi128ELi160ELi256ELi128ELb0ELb1ELb1ELb0ELb1ELb1EEEEEEEEEvNT_6ParamsE --------------------------
	.section	.nv.info._ZN7cutlass13device_kernelIN5flash11enable_sm90INS1_16FlashAttnFwdSm90INS1_25CollectiveMainloopFwdSm90ILi2EN4cute5tupleIJNS5_1CILi1EEES8_S8_EEENS6_IJNS7_ILi128EEENS7_ILi160EEESA_EEELi128ENS_12float_e4m3_tEfNS_4arch4Sm90ELb0ELb0ELb1ELb1ELb1ELb0ELb0ELb1ELb1ELb1ELb0ELb0EEENS1_21CollectiveEpilogueFwdINS6_IJSA_SA_SB_EEES9_NS_10bfloat16_tESF_Li256ELb1ELb1ELb0ELb1EEENS1_36VarlenDynamicPersistentTileSchedulerILi128ELi160ELi256ELi128ELb0ELb1ELb1ELb0ELb1ELb1EEEEEEEEEvNT_6ParamsE,"",@"SHT_CUDA_INFO"
	.sectionflags	@""
	.align	4


	//----- nvinfo : EIATTR_CUDA_API_VERSION
	.align		4
        /*0000*/ 	.byte	0x04, 0x37
        /*0002*/ 	.short	(.L_78 - .L_77)
.L_77:
        /*0004*/ 	.word	0x00000082


	//----- nvinfo : EIATTR_KPARAM_INFO
	.align		4
.L_78:
        /*0008*/ 	.byte	0x04, 0x17
        /*000a*/ 	.short	(.L_80 - .L_79)
.L_79:
        /*000c*/ 	.word	0x00000000
        /*0010*/ 	.short	0x0000
        /*0012*/ 	.short	0x0000
        /*0014*/ 	.byte	0x00, 0xf0, 0x01, 0x2a


	//----- nvinfo : EIATTR_SPARSE_MMA_MASK
	.align		4
.L_80:
        /*0018*/ 	.byte	0x03, 0x50
        /*001a*/ 	.short	0x0000


	//----- nvinfo : EIATTR_MAXREG_COUNT
	.align		4
        /*001c*/ 	.byte	0x03, 0x1b
        /*001e*/ 	.short	0x00a8


	//----- nvinfo : EIATTR_MERCURY_ISA_VERSION
	.align		4
        /*0020*/ 	.byte	0x03, 0x5f
        /*0022*/ 	.short	0x0101


	//----- nvinfo : EIATTR_VRC_CTA_INIT_COUNT
	.align		4
        /*0024*/ 	.byte	0x02, 0x4a
	.zero		1
	.zero		1


	//----- nvinfo : EIATTR_EXIT_INSTR_OFFSETS
	.align		4
        /*0028*/ 	.byte	0x04, 0x1c
        /*002a*/ 	.short	(.L_82 - .L_81)


	//   ....[0]....
.L_81:
        /*002c*/ 	.word	0x00000010


	//----- nvinfo : EIATTR_MAX_THREADS
	.align		4
.L_82:
        /*0030*/ 	.byte	0x04, 0x05
        /*0032*/ 	.short	(.L_84 - .L_83)
.L_83:
        /*0034*/ 	.word	0x00000180
        /*0038*/ 	.word	0x00000001
        /*003c*/ 	.word	0x00000001


	//----- nvinfo : EIATTR_CBANK_PARAM_SIZE
	.align		4
.L_84:
        /*0040*/ 	.byte	0x03, 0x19
        /*0042*/ 	.short	0x0a80


	//----- nvinfo : EIATTR_PARAM_CBANK
	.align		4
        /*0044*/ 	.byte	0x04, 0x0a
        /*0046*/ 	.short	(.L_86 - .L_85)
	.align		4
.L_85:
        /*0048*/ 	.word	index@(.nv.constant0._ZN7cutlass13device_kernelIN5flash11enable_sm90INS1_16FlashAttnFwdSm90INS1_25CollectiveMainloopFwdSm90ILi2EN4cute5tupleIJNS5_1CILi1EEES8_S8_EEENS6_IJNS7_ILi128EEENS7_ILi160EEESA_EEELi128ENS_12float_e4m3_tEfNS_4arch4Sm90ELb0ELb0ELb1ELb1ELb1ELb0ELb0ELb1ELb1ELb1ELb0ELb0EEENS1_21CollectiveEpilogueFwdINS6_IJSA_SA_SB_EEES9_NS_10bfloat16_tESF_Li256ELb1ELb1ELb0ELb1EEENS1_36VarlenDynamicPersistentTileSchedulerILi128ELi160ELi256ELi128ELb0ELb1ELb1ELb0ELb1ELb1EEEEEEEEEvNT_6ParamsE)
        /*004c*/ 	.short	0x0380
        /*004e*/ 	.short	0x0a80


	//----- nvinfo : EIATTR_SW_WAR
	.align		4
.L_86:
        /*0050*/ 	.byte	0x04, 0x36
        /*0052*/ 	.short	(.L_88 - .L_87)
.L_87:
        /*0054*/ 	.word	0x00000008
.L_88:


//--------------------- .nv.info._ZN7cutlass13device_kernelIN5flash11enable_sm90INS1_16FlashAttnFwdSm90INS1_25CollectiveMainloopFwdSm90ILi2EN4cute5tupleIJNS5_1CILi1EEES8_S8_EEENS6_IJNS7_ILi128EEENS7_ILi160EEESA_EEELi128ENS_12float_e4m3_tEfNS_4arch4Sm90ELb0ELb0ELb1ELb1ELb1ELb1ELb0ELb1ELb1ELb1ELb0ELb0EEENS1_21CollectiveEpilogueFwdINS6_IJSA_SA_SB_EEES9_NS_10bfloat16_tESF_Li256ELb1ELb1ELb0ELb1EEENS1_36VarlenDynamicPersistentTileSchedulerILi128ELi160ELi256ELi128ELb0ELb1ELb1ELb0ELb1ELb1EEEEEEEEEvNT_6ParamsE --------------------------
	.section	.nv.info._ZN7cutlass13device_kernelIN5flash11enable_sm90INS1_16FlashAttnFwdSm90INS1_25CollectiveMainloopFwdSm90ILi2EN4cute5tupleIJNS5_1CILi1EEES8_S8_EEENS6_IJNS7_ILi128EEENS7_ILi160EEESA_EEELi128ENS_12float_e4m3_tEfNS_4arch4Sm90ELb0ELb0ELb1ELb1ELb1ELb1ELb0ELb1ELb1ELb1ELb0ELb0EEENS1_21CollectiveEpilogueFwdINS6_IJSA_SA_SB_EEES9_NS_10bfloat16_tESF_Li256ELb1ELb1ELb0ELb1EEENS1_36VarlenDynamicPersistentTileSchedulerILi128ELi160ELi256ELi128ELb0ELb1ELb1ELb0ELb1ELb1EEEEEEEEEvNT_6ParamsE,"",@"SHT_CUDA_INFO"
	.sectionflags	@""
	.align	4


	//----- nvinfo : EIATTR_CUDA_API_VERSION
	.align		4
        /*0000*/ 	.byte	0x04, 0x37
        /*0002*/ 	.short	(.L_90 - .L_89)
.L_89:
        /*0004*/ 	.word	0x00000082


	//----- nvinfo : EIATTR_KPARAM_INFO
	.align		4
.L_90:
        /*0008*/ 	.byte	0x04, 0x17
        /*000a*/ 	.short	(.L_92 - .L_91)
.L_91:
        /*000c*/ 	.word	0x00000000
        /*0010*/ 	.short	0x0000
        /*0012*/ 	.short	0x0000
        /*0014*/ 	.byte	0x00, 0xf0, 0x01, 0x2a


	//----- nvinfo : EIATTR_SPARSE_MMA_MASK
	.align		4
.L_92:
        /*0018*/ 	.byte	0x03, 0x50
        /*001a*/ 	.short	0x0000


	//----- nvinfo : EIATTR_MAXREG_COUNT
	.align		4
        /*001c*/ 	.byte	0x03, 0x1b
        /*001e*/ 	.short	0x00a8


	//----- nvinfo : EIATTR_MERCURY_ISA_VERSION
	.align		4
        /*0020*/ 	.byte	0x03, 0x5f
        /*0022*/ 	.short	0x0101


	//----- nvinfo : EIATTR_VRC_CTA_INIT_COUNT
	.align		4
        /*0024*/ 	.byte	0x02, 0x4a
	.zero		1
	.zero		1


	//----- nvinfo : EIATTR_EXIT_INSTR_OFFSETS
	.align		4
        /*0028*/ 	.byte	0x04, 0x1c
        /*002a*/ 	.short	(.L_94 - .L_93)


	//   ....[0]....
.L_93:
        /*002c*/ 	.word	0x00000010


	//----- nvinfo : EIATTR_MAX_THREADS
	.align		4
.L_94:
        /*0030*/ 	.byte	0x04, 0x05
        /*0032*/ 	.short	(.L_96 - .L_95)
.L_95:
        /*0034*/ 	.word	0x00000180
        /*0038*/ 	.word	0x00000001
        /*003c*/ 	.word	0x00000001


	//----- nvinfo : EIATTR_CBANK_PARAM_SIZE
	.align		4
.L_96:
        /*0040*/ 	.byte	0x03, 0x19
        /*0042*/ 	.short	0x0a80


	//----- nvinfo : EIATTR_PARAM_CBANK
	.align		4
        /*0044*/ 	.byte	0x04, 0x0a
        /*0046*/ 	.short	(.L_98 - .L_97)
	.align		4
.L_97:
        /*0048*/ 	.word	index@(.nv.constant0._ZN7cutlass13device_kernelIN5flash11enable_sm90INS1_16FlashAttnFwdSm90INS1_25CollectiveMainloopFwdSm90ILi2EN4cute5tupleIJNS5_1CILi1EEES8_S8_EEENS6_IJNS7_ILi128EEENS7_ILi160EEESA_EEELi128ENS_12float_e4m3_tEfNS_4arch4Sm90ELb0ELb0ELb1ELb1ELb1ELb1ELb0ELb1ELb1ELb1ELb0ELb0EEENS1_21CollectiveEpilogueFwdINS6_IJSA_SA_SB_EEES9_NS_10bfloat16_tESF_Li256ELb1ELb1ELb0ELb1EEENS1_36VarlenDynamicPersistentTileSchedulerILi128ELi160ELi256ELi128ELb0ELb1ELb1ELb0ELb1ELb1EEEEEEEEEvNT_6ParamsE)
        /*004c*/ 	.short	0x0380
        /*004e*/ 	.short	0x0a80


	//----- nvinfo : EIATTR_SW_WAR
	.align		4
.L_98:
        /*0050*/ 	.byte	0x04, 0x36
        /*0052*/ 	.short	(.L_100 - .L_99)
.L_99:
        /*0054*/ 	.word	0x00000008
.L_100:


//--------------------- .nv.info._ZN7cutlass13device_kernelIN5flash11enable_sm90INS1_16FlashAttnFwdSm90INS1_25CollectiveMainloopFwdSm90ILi2EN4cute5tupleIJNS5_1CILi1EEES8_S8_EEENS6_IJNS7_ILi128EEENS7_ILi160EEESA_EEELi128ENS_12float_e4m3_tEfNS_4arch4Sm90ELb0ELb1ELb1ELb0ELb1ELb0ELb0ELb1ELb1ELb1ELb0ELb0EEENS1_21CollectiveEpilogueFwdINS6_IJSA_SA_SB_EEES9_NS_10bfloat16_tESF_Li256ELb0ELb1ELb0ELb1EEENS1_30DynamicPersistentTileSchedulerILi256ELi128ELb0ELb1ELb1EEEEEEEEEvNT_6ParamsE --------------------------
	.section	.nv.info._ZN7cutlass13device_kernelIN5flash11enable_sm90INS1_16FlashAttnFwdSm90INS1_25CollectiveMainloopFwdSm90ILi2EN4cute5tupleIJNS5_1CILi1EEES8_S8_EEENS6_IJNS7_ILi128EEENS7_ILi160EEESA_EEELi128ENS_12float_e4m3_tEfNS_4arch4Sm90ELb0ELb1ELb1ELb0ELb1ELb0ELb0ELb1ELb1ELb1ELb0ELb0EEENS1_21CollectiveEpilogueFwdINS6_IJSA_SA_SB_EEES9_NS_10bfloat16_tESF_Li256ELb0ELb1ELb0ELb1EEENS1_30DynamicPersistentTileSchedulerILi256ELi128ELb0ELb1ELb1EEEEEEEEEvNT_6ParamsE,"",@"SHT_CUDA_INFO"
	.sectionflags	@""
	.align	4


	//----- nvinfo : EIATTR_CUDA_API_VERSION
	.align		4
        /*0000*/ 	.byte	0x04, 0x37
        /*0002*/ 	.short	(.L_102 - .L_101)
.L_101:
        /*0004*/ 	.word	0x00000082


	//----- nvinfo : EIATTR_KPARAM_INFO
	.align		4
.L_102:
        /*0008*/ 	.byte	0x04, 0x17
        /*000a*/ 	.short	(.L_104 - .L_103)
.L_103:
        /*000c*/ 	.word	0x00000000
        /*0010*/ 	.short	0x0000
        /*0012*/ 	.short	0x0000
        /*0014*/ 	.byte	0x00, 0xf0, 0x01, 0x2a


	//----- nvinfo : EIATTR_SPARSE_MMA_MASK
	.align		4
.L_104:
        /*0018*/ 	.byte	0x03, 0x50
        /*001a*/ 	.short	0x0000


	//----- nvinfo : EIATTR_MAXREG_COUNT
	.align		4
        /*001c*/ 	.byte	0x03, 0x1b
        /*001e*/ 	.short	0x00a8


	//----- nvinfo : EIATTR_MERCURY_ISA_VERSION
	.align		4
        /*0020*/ 	.byte	0x03, 0x5f
        /*0022*/ 	.short	0x0101


	//----- nvinfo : EIATTR_VRC_CTA_INIT_COUNT
	.align		4
        /*0024*/ 	.byte	0x02, 0x4a
	.zero		1
	.zero		1


	//----- nvinfo : EIATTR_EXIT_INSTR_OFFSETS
	.align		4
        /*0028*/ 	.byte	0x04, 0x1c
        /*002a*/ 	.short	(.L_106 - .L_105)


	//   ....[0]....
.L_105:
        /*002c*/ 	.word	0x00000010


	//----- nvinfo : EIATTR_MAX_THREADS
	.align		4
.L_106:
        /*0030*/ 	.byte	0x04, 0x05
        /*0032*/ 	.short	(.L_108 - .L_107)
.L_107:
        /*0034*/ 	.word	0x00000180
        /*0038*/ 	.word	0x00000001
        /*003c*/ 	.word	0x00000001


	//----- nvinfo : EIATTR_CBANK_PARAM_SIZE
	.align		4
.L_108:
        /*0040*/ 	.byte	0x03, 0x19
        /*0042*/ 	.short	0x0a80


	//----- nvinfo : EIATTR_PARAM_CBANK
	.align		4
        /*0044*/ 	.byte	0x04, 0x0a
        /*0046*/ 	.short	(.L_110 - .L_109)
	.align		4
.L_109:
        /*0048*/ 	.word	index@(.nv.constant0._ZN7cutlass13device_kernelIN5flash11enable_sm90INS1_16FlashAttnFwdSm90INS1_25CollectiveMainloopFwdSm90ILi2EN4cute5tupleIJNS5_1CILi1EEES8_S8_EEENS6_IJNS7_ILi128EEENS7_ILi160EEESA_EEELi128ENS_12float_e4m3_tEfNS_4arch4Sm90ELb0ELb1ELb1ELb0ELb1ELb0ELb0ELb1ELb1ELb1ELb0ELb0EEENS1_21CollectiveEpilogueFwdINS6_IJSA_SA_SB_EEES9_NS_10bfloat16_tESF_Li256ELb0ELb1ELb0ELb1EEENS1_30DynamicPersistentTileSchedulerILi256ELi128ELb0ELb1ELb1EEEEEEEEEvNT_6ParamsE)
        /*004c*/ 	.short	0x0380
        /*004e*/ 	.short	0x0a80


	//----- nvinfo : EIATTR_SW_WAR
	.align		4
.L_110:
        /*0050*/ 	.byte	0x04, 0x36
        /*0052*/ 	.short	(.L_112 - .L_111)
.L_111:
        /*0054*/ 	.word	0x00000008
.L_112:


//--------------------- .nv.info._ZN7cutlass13device_kernelIN5flash11enable_sm90INS1_16FlashAttnFwdSm90INS1_25CollectiveMainloopFwdSm90ILi2EN4cute5tupleIJNS5_1CILi1EEES8_S8_EEENS6_IJNS7_ILi128EEENS7_ILi160EEESA_EEELi128ENS_12float_e4m3_tEfNS_4arch4Sm90ELb0ELb1ELb1ELb1ELb1ELb0ELb0ELb1ELb1ELb1ELb0ELb0EEENS1_21CollectiveEpilogueFwdINS6_IJSA_SA_SB_EEES9_NS_10bfloat16_tESF_Li256ELb1ELb1ELb0ELb1EEENS1_36VarlenDynamicPersistentTileSchedulerILi128ELi160ELi256ELi128ELb0ELb1ELb1ELb1ELb0ELb1EEEEEEEEEvNT_6ParamsE --------------------------
	.section	.nv.info._ZN7cutlass13device_kernelIN5flash11enable_sm90INS1_16FlashAttnFwdSm90INS1_25CollectiveMainloopFwdSm90ILi2EN4cute5tupleIJNS5_1CILi1EEES8_S8_EEENS6_IJNS7_ILi128EEENS7_ILi160EEESA_EEELi128ENS_12float_e4m3_tEfNS_4arch4Sm90ELb0ELb1ELb1ELb1ELb1ELb0ELb0ELb1ELb1ELb1ELb0ELb0EEENS1_21CollectiveEpilogueFwdINS6_IJSA_SA_SB_EEES9_NS_10bfloat16_tESF_Li256ELb1ELb1ELb0ELb1EEENS1_36VarlenDynamicPersistentTileSchedulerILi128ELi160ELi256ELi128ELb0ELb1ELb1ELb1ELb0ELb1EEEEEEEEEvNT_6ParamsE,"",@"SHT_CUDA_INFO"
	.sectionflags	@""
	.align	4


	//----- nvinfo : EIATTR_CUDA_API_VERSION
	.align		4
        /*0000*/ 	.byte	0x04, 0x37
        /*0002*/ 	.short	(.L_114 - .L_113)
.L_113:
        /*0004*/ 	.word	0x00000082


	//----- nvinfo : EIATTR_KPARAM_INFO
	.align		4
.L_114:
        /*0008*/ 	.byte	0x04, 0x17
        /*000a*/ 	.short	(.L_116 - .L_115)
.L_115:
        /*000c*/ 	.word	0x00000000
        /*0010*/ 	.short	0x0000
        /*0012*/ 	.short	0x0000
        /*0014*/ 	.byte	0x00, 0xf0, 0x01, 0x2a


	//----- nvinfo : EIATTR_SPARSE_MMA_MASK
	.align		4
.L_116:
        /*0018*/ 	.byte	0x03, 0x50
        /*001a*/ 	.short	0x0000


	//----- nvinfo : EIATTR_MAXREG_COUNT
	.align		4
        /*001c*/ 	.byte	0x03, 0x1b
        /*001e*/ 	.short	0x00a8


	//----- nvinfo : EIATTR_MERCURY_ISA_VERSION
	.align		4
        /*0020*/ 	.byte	0x03, 0x5f
        /*0022*/ 	.short	0x0101


	//----- nvinfo : EIATTR_VRC_CTA_INIT_COUNT
	.align		4
        /*0024*/ 	.byte	0x02, 0x4a
	.zero		1
	.zero		1


	//----- nvinfo : EIATTR_EXIT_INSTR_OFFSETS
	.align		4
        /*0028*/ 	.byte	0x04, 0x1c
        /*002a*/ 	.short	(.L_118 - .L_117)


	//   ....[0]....
.L_117:
        /*002c*/ 	.word	0x00000010


	//----- nvinfo : EIATTR_MAX_THREADS
	.align		4
.L_118:
        /*0030*/ 	.byte	0x04, 0x05
        /*0032*/ 	.short	(.L_120 - .L_119)
.L_119:
        /*0034*/ 	.word	0x00000180
        /*0038*/ 	.word	0x00000001
        /*003c*/ 	.word	0x00000001


	//----- nvinfo : EIATTR_CBANK_PARAM_SIZE
	.align		4
.L_120:
        /*0040*/ 	.byte	0x03, 0x19
        /*0042*/ 	.short	0x0a80


	//----- nvinfo : EIATTR_PARAM_CBANK
	.align		4
        /*0044*/ 	.byte	0x04, 0x0a
        /*0046*/ 	.short	(.L_122 - .L_121)
	.align		4
.L_121:
        /*0048*/ 	.word	index@(.nv.constant0._ZN7cutlass13device_kernelIN5flash11enable_sm90INS1_16FlashAttnFwdSm90INS1_25CollectiveMainloopFwdSm90ILi2EN4cute5tupleIJNS5_1CILi1EEES8_S8_EEENS6_IJNS7_ILi128EEENS7_ILi160EEESA_EEELi128ENS_12float_e4m3_tEfNS_4arch4Sm90ELb0ELb1ELb1ELb1ELb1ELb0ELb0ELb1ELb1ELb1ELb0ELb0EEENS1_21CollectiveEpilogueFwdINS6_IJSA_SA_SB_EEES9_NS_10bfloat16_tESF_Li256ELb1ELb1ELb0ELb1EEENS1_36VarlenDynamicPersistentTileSchedulerILi128ELi160ELi256ELi128ELb0ELb1ELb1ELb1ELb0ELb1EEEEEEEEEvNT_6ParamsE)
        /*004c*/ 	.short	0x0380
        /*004e*/ 	.short	0x0a80


	//----- nvinfo : EIATTR_SW_WAR
	.align		4
.L_122:
        /*0050*/ 	.byte	0x04, 0x36
        /*0052*/ 	.short	(.L_124 - .L_123)
.L_123:
        /*0054*/ 	.word	0x00000008
.L_124:


//--------------------- .nv.info._ZN7cutlass13device_kernelIN5flash11enable_sm90INS1_16FlashAttnFwdSm90INS1_25CollectiveMainloopFwdSm90ILi2EN4cute5tupleIJNS5_1CILi1EEES8_S8_EEENS6_IJNS7_ILi128EEENS7_ILi160EEESA_EEELi128ENS_12float_e4m3_tEfNS_4arch4Sm90ELb0ELb1ELb1ELb1ELb1ELb1ELb0ELb1ELb1ELb1ELb0ELb0EEENS1_21CollectiveEpilogueFwdINS6_IJSA_SA_SB_EEES9_NS_10bfloat16_tESF_Li256ELb1ELb1ELb0ELb1EEENS1_36VarlenDynamicPersistentTileSchedulerILi128ELi160ELi256ELi128ELb0ELb1ELb1ELb1ELb0ELb1EEEEEEEEEvNT_6ParamsE --------------------------
	.section	.nv.info._ZN7cutlass13device_kernelIN5flash11enable_sm90INS1_16FlashAttnFwdSm90INS1_25CollectiveMainloopFwdSm90ILi2EN4cute5tupleIJNS5_1CILi1EEES8_S8_EEENS6_IJNS7_ILi128EEENS7_ILi160EEESA_EEELi128ENS_12float_e4m3_tEfNS_4arch4Sm90ELb0ELb1ELb1ELb1ELb1ELb1ELb0ELb1ELb1ELb1ELb0ELb0EEENS1_21CollectiveEpilogueFwdINS6_IJSA_SA_SB_EEES9_NS_10bfloat16_tESF_Li256ELb1ELb1ELb0ELb1EEENS1_36VarlenDynamicPersistentTileSchedulerILi128ELi160ELi256ELi128ELb0ELb1ELb1ELb1ELb0ELb1EEEEEEEEEvNT_6ParamsE,"",@"SHT_CUDA_INFO"
	.sectionflags	@""
	.align	4


	//----- nvinfo : EIATTR_CUDA_API_VERSION
	.align		4
        /*0000*/ 	.byte	0x04, 0x37
        /*0002*/ 	.short	(.L_126 - .L_125)
.L_125:
        /*0004*/ 	.word	0x00000082


	//----- nvinfo : EIATTR_KPARAM_INFO
	.align		4
.L_126:
        /*0008*/ 	.byte	0x04, 0x17
        /*000a*/ 	.short	(.L_128 - .L_127)
.L_127:
        /*000c*/ 	.word	0x00000000
        /*0010*/ 	.short	0x0000
        /*0012*/ 	.short	0x0000
        /*0014*/ 	.byte	0x00, 0xf0, 0x01, 0x2a


	//----- nvinfo : EIATTR_SPARSE_MMA_MASK
	.align		4
.L_128:
        /*0018*/ 	.byte	0x03, 0x50
        /*001a*/ 	.short	0x0000


	//----- nvinfo : EIATTR_MAXREG_COUNT
	.align		4
        /*001c*/ 	.byte	0x03, 0x1b
        /*001e*/ 	.short	0x00a8


	//----- nvinfo : EIATTR_MERCURY_ISA_VERSION
	.align		4
        /*0020*/ 	.byte	0x03, 0x5f
        /*0022*/ 	.short	0x0101


	//----- nvinfo : EIATTR_VRC_CTA_INIT_COUNT
	.align		4
        /*0024*/ 	.byte	0x02, 0x4a
	.zero		1
	.zero		1


	//----- nvinfo : EIATTR_EXIT_INSTR_OFFSETS
	.align		4
        /*0028*/ 	.byte	0x04, 0x1c
        /*002a*/ 	.short	(.L_130 - .L_129)


	//   ....[0]....
.L_129:
        /*002c*/ 	.word	0x00000010


	//----- nvinfo : EIATTR_MAX_THREADS
	.align		4
.L_130:
        /*0030*/ 	.byte	0x04, 0x05
        /*0032*/ 	.short	(.L_132 - .L_131)
.L_131:
        /*0034*/ 	.word	0x00000180
        /*0038*/ 	.word	0x00000001
        /*003c*/ 	.word	0x00000001


	//----- nvinfo : EIATTR_CBANK_PARAM_SIZE
	.align		4
.L_132:
        /*0040*/ 	.byte	0x03, 0x19
        /*0042*/ 	.short	0x0a80


	//----- nvinfo : EIATTR_PARAM_CBANK
	.align		4
        /*0044*/ 	.byte	0x04, 0x0a
        /*0046*/ 	.short	(.L_134 - .L_133)
	.align		4
.L_133:
        /*0048*/ 	.word	index@(.nv.constant0._ZN7cutlass13device_kernelIN5flash11enable_sm90INS1_16FlashAttnFwdSm90INS1_25CollectiveMainloopFwdSm90ILi2EN4cute5tupleIJNS5_1CILi1EEES8_S8_EEENS6_IJNS7_ILi128EEENS7_ILi160EEESA_EEELi128ENS_12float_e4m3_tEfNS_4arch4Sm90ELb0ELb1ELb1ELb1ELb1ELb1ELb0ELb1ELb1ELb1ELb0ELb0EEENS1_21CollectiveEpilogueFwdINS6_IJSA_SA_SB_EEES9_NS_10bfloat16_tESF_Li256ELb1ELb1ELb0ELb1EEENS1_36VarlenDynamicPersistentTileSchedulerILi128ELi160ELi256ELi128ELb0ELb1ELb1ELb1ELb0ELb1EEEEEEEEEvNT_6ParamsE)
        /*004c*/ 	.short	0x0380
        /*004e*/ 	.short	0x0a80


	//----- nvinfo : EIATTR_SW_WAR
	.align		4
.L_134:
        /*0050*/ 	.byte	0x04, 0x36
        /*0052*/ 	.short	(.L_136 - .L_135)
.L_135:
        /*0054*/ 	.word	0x00000008
.L_136:


//--------------------- .nv.info._ZN7cutlass13device_kernelIN5flash11enable_sm90INS1_16FlashAttnFwdSm90INS1_25CollectiveMainloopFwdSm90ILi2EN4cute5tupleIJNS5_1CILi1EEES8_S8_EEENS6_IJNS7_ILi128EEENS7_ILi160EEESA_EEELi128ENS_12float_e4m3_tEfNS_4arch4Sm90ELb1ELb0ELb1ELb0ELb1ELb0ELb0ELb1ELb1ELb1ELb0ELb0EEENS1_21CollectiveEpilogueFwdINS6_IJSA_SA_SB_EEES9_NS_10bfloat16_tESF_Li256ELb0ELb1ELb0ELb1EEENS1_30DynamicPersistentTileSchedulerILi256ELi128ELb0ELb1ELb1EEEEEEEEEvNT_6ParamsE --------------------------
	.section	.nv.info._ZN7cutlass13device_kernelIN5flash11enable_sm90INS1_16FlashAttnFwdSm90INS1_25CollectiveMainloopFwdSm90ILi2EN4cute5tupleIJNS5_1CILi1EEES8_S8_EEENS6_IJNS7_ILi128EEENS7_ILi160EEESA_EEELi128ENS_12float_e4m3_tEfNS_4arch4Sm90ELb1ELb0ELb1ELb0ELb1ELb0ELb0ELb1ELb1ELb1ELb0ELb0EEENS1_21CollectiveEpilogueFwdINS6_IJSA_SA_SB_EEES9_NS_10bfloat16_tESF_Li256ELb0ELb1ELb0ELb1EEENS1_30DynamicPersistentTileSchedulerILi256ELi128ELb0ELb1ELb1EEEEEEEEEvNT_6ParamsE,"",@"SHT_CUDA_INFO"
	.sectionflags	@""
	.align	4


	//----- nvinfo : EIATTR_CUDA_API_VERSION
	.align		4
        /*0000*/ 	.byte	0x04, 0x37
        /*0002*/ 	.short	(.L_138 - .L_137)
.L_137:
        /*0004*/ 	.word	0x00000082


	//----- nvinfo : EIATTR_KPARAM_INFO
	.align		4
.L_138:
        /*0008*/ 	.byte	0x04, 0x17
        /*000a*/ 	.short	(.L_140 - .L_139)
.L_139:
        /*000c*/ 	.word	0x00000000
        /*0010*/ 	.short	0x0000
        /*0012*/ 	.short	0x0000
        /*0014*/ 	.byte	0x00, 0xf0, 0x01, 0x2a


	//----- nvinfo : EIATTR_SPARSE_MMA_MASK
	.align		4
.L_140:
        /*0018*/ 	.byte	0x03, 0x50
        /*001a*/ 	.short	0x0000


	//----- nvinfo : EIATTR_MAXREG_COUNT
	.align		4
        /*001c*/ 	.byte	0x03, 0x1b
        /*001e*/ 	.short	0x00a8


	//----- nvinfo : EIATTR_MERCURY_ISA_VERSION
	.align		4
        /*0020*/ 	.byte	0x03, 0x5f
        /*0022*/ 	.short	0x0101


	//----- nvinfo : EIATTR_VRC_CTA_INIT_COUNT
	.align		4
        /*0024*/ 	.byte	0x02, 0x4a
	.zero		1
	.zero		1


	//----- nvinfo : EIATTR_EXIT_INSTR_OFFSETS
	.align		4
        /*0028*/ 	.byte	0x04, 0x1c
        /*002a*/ 	.short	(.L_142 - .L_141)


	//   ....[0]....
.L_141:
        /*002c*/ 	.word	0x00000010


	//----- nvinfo : EIATTR_MAX_THREADS
	.align		4
.L_142:
        /*0030*/ 	.byte	0x04, 0x05
        /*0032*/ 	.short	(.L_144 - .L_143)
.L_143:
        /*0034*/ 	.word	0x00000180
        /*0038*/ 	.word	0x00000001
        /*003c*/ 	.word	0x00000001


	//----- nvinfo : EIATTR_CBANK_PARAM_SIZE
	.align		4
.L_144:
        /*0040*/ 	.byte	0x03, 0x19
        /*0042*/ 	.short	0x0a80


	//----- nvinfo : EIATTR_PARAM_CBANK
	.align		4
        /*0044*/ 	.byte	0x04, 0x0a
        /*0046*/ 	.short	(.L_146 - .L_145)
	.align		4
.L_145:
        /*0048*/ 	.word	index@(.nv.constant0._ZN7cutlass13device_kernelIN5flash11enable_sm90INS1_16FlashAttnFwdSm90INS1_25CollectiveMainloopFwdSm90ILi2EN4cute5tupleIJNS5_1CILi1EEES8_S8_EEENS6_IJNS7_ILi128EEENS7_ILi160EEESA_EEELi128ENS_12float_e4m3_tEfNS_4arch4Sm90ELb1ELb0ELb1ELb0ELb1ELb0ELb0ELb1ELb1ELb1ELb0ELb0EEENS1_21CollectiveEpilogueFwdINS6_IJSA_SA_SB_EEES9_NS_10bfloat16_tESF_Li256ELb0ELb1ELb0ELb1EEENS1_30DynamicPersistentTileSchedulerILi256ELi128ELb0ELb1ELb1EEEEEEEEEvNT_6ParamsE)
        /*004c*/ 	.short	0x0380
        /*004e*/ 	.short	0x0a80


	//----- nvinfo : EIATTR_SW_WAR
	.align		4
.L_146:
        /*0050*/ 	.byte	0x04, 0x36
        /*0052*/ 	.short	(.L_148 - .L_147)
.L_147:
        /*0054*/ 	.word	0x00000008
.L_148:


//--------------------- .nv.info._ZN7cutlass13device_kernelIN5flash11enable_sm90INS1_16FlashAttnFwdSm90INS1_25CollectiveMainloopFwdSm90ILi2EN4cute5tupleIJNS5_1CILi1EEES8_S8_EEENS6_IJNS7_ILi128EEENS7_ILi160EEESA_EEELi128ENS_12float_e4m3_tEfNS_4arch4Sm90ELb1ELb0ELb1ELb1ELb1ELb0ELb0ELb1ELb1ELb1ELb0ELb0EEENS1_21CollectiveEpilogueFwdINS6_IJSA_SA_SB_EEES9_NS_10bfloat16_tESF_Li256ELb1ELb1ELb0ELb1EEENS1_36VarlenDynamicPersistentTileSchedulerILi128ELi160ELi256ELi128ELb0ELb1ELb1ELb1ELb1ELb1EEEEEEEEEvNT_6ParamsE --------------------------
	.section	.nv.info._ZN7cutlass13device_kernelIN5flash11enable_sm90INS1_16FlashAttnFwdSm90INS1_25CollectiveMainloopFwdSm90ILi2EN4cute5tupleIJNS5_1CILi1EEES8_S8_EEENS6_IJNS7_ILi128EEENS7_ILi160EEESA_EEELi128ENS_12float_e4m3_tEfNS_4arch4Sm90ELb1ELb0ELb1ELb1ELb1ELb0ELb0ELb1ELb1ELb1ELb0ELb0EEENS1_21CollectiveEpilogueFwdINS6_IJSA_SA_SB_EEES9_NS_10bfloat16_tESF_Li256ELb1ELb1ELb0ELb1EEENS1_36VarlenDynamicPersistentTileSchedulerILi128ELi160ELi256ELi128ELb0ELb1ELb1ELb1ELb1ELb1EEEEEEEEEvNT_6ParamsE,"",@"SHT_CUDA_INFO"
	.sectionflags	@""
	.align	4


	//----- nvinfo : EIATTR_CUDA_API_VERSION
	.align		4
        /*0000*/ 	.byte	0x04, 0x37
        /*0002*/ 	.short	(.L_150 - .L_149)
.L_149:
        /*0004*/ 	.word	0x00000082


	//----- nvinfo : EIATTR_KPARAM_INFO
	.align		4
.L_150:
        /*0008*/ 	.byte	0x04, 0x17
        /*000a*/ 	.short	(.L_152 - .L_151)
.L_151:
        /*000c*/ 	.word	0x00000000
        /*0010*/ 	.short	0x0000
        /*0012*/ 	.short	0x0000
        /*0014*/ 	.byte	0x00, 0xf0, 0x01, 0x2a


	//----- nvinfo : EIATTR_SPARSE_MMA_MASK
	.align		4
.L_152:
        /*0018*/ 	.byte	0x03, 0x50
        /*001a*/ 	.short	0x0000


	//----- nvinfo : EIATTR_MAXREG_COUNT
	.align		4
        /*001c*/ 	.byte	0x03, 0x1b
        /*001e*/ 	.short	0x00a8


	//----- nvinfo : EIATTR_MERCURY_ISA_VERSION
	.align		4
        /*0020*/ 	.byte	0x03, 0x5f
        /*0022*/ 	.short	0x0101


	//----- nvinfo : EIATTR_VRC_CTA_INIT_COUNT
	.align		4
        /*0024*/ 	.byte	0x02, 0x4a
	.zero		1
	.zero		1


	//----- nvinfo : EIATTR_EXIT_INSTR_OFFSETS
	.align		4
        /*0028*/ 	.byte	0x04, 0x1c
        /*002a*/ 	.short	(.L_154 - .L_153)


	//   ....[0]....
.L_153:
        /*002c*/ 	.word	0x00000010


	//----- nvinfo : EIATTR_MAX_THREADS
	.align		4
.L_154:
        /*0030*/ 	.byte	0x04, 0x05
        /*0032*/ 	.short	(.L_156 - .L_155)
.L_155:
        /*0034*/ 	.word	0x00000180
        /*0038*/ 	.word	0x00000001
        /*003c*/ 	.word	0x00000001


	//----- nvinfo : EIATTR_CBANK_PARAM_SIZE
	.align		4
.L_156:
        /*0040*/ 	.byte	0x03, 0x19
        /*0042*/ 	.short	0x0a80


	//----- nvinfo : EIATTR_PARAM_CBANK
	.align		4
        /*0044*/ 	.byte	0x04, 0x0a
        /*0046*/ 	.short	(.L_158 - .L_157)
	.align		4
.L_157:
        /*0048*/ 	.word	index@(.nv.constant0._ZN7cutlass13device_kernelIN5flash11enable_sm90INS1_16FlashAttnFwdSm90INS1_25CollectiveMainloopFwdSm90ILi2EN4cute5tupleIJNS5_1CILi1EEES8_S8_EEENS6_IJNS7_ILi128EEENS7_ILi160EEESA_EEELi128ENS_12float_e4m3_tEfNS_4arch4Sm90ELb1ELb0ELb1ELb1ELb1ELb0ELb0ELb1ELb1ELb1ELb0ELb0EEENS1_21CollectiveEpilogueFwdINS6_IJSA_SA_SB_EEES9_NS_10bfloat16_tESF_Li256ELb1ELb1ELb0ELb1EEENS1_36VarlenDynamicPersistentTileSchedulerILi128ELi160ELi256ELi128ELb0ELb1ELb1ELb1ELb1ELb1EEEEEEEEEvNT_6ParamsE)
        /*004c*/ 	.short	0x0380
        /*004e*/ 	.short	0x0a80


	//----- nvinfo : EIATTR_SW_WAR
	.align		4
.L_158:
        /*0050*/ 	.byte	0x04, 0x36
        /*0052*/ 	.short	(.L_160 - .L_159)
.L_159:
        /*0054*/ 	.word	0x00000008
.L_160:


//--------------------- .nv.info._ZN7cutlass13device_kernelIN5flash11enable_sm90INS1_16FlashAttnFwdSm90INS1_25CollectiveMainloopFwdSm90ILi2EN4cute5tupleIJNS5_1CILi1EEES8_S8_EEENS6_IJNS7_ILi128EEENS7_ILi160EEESA_EEELi128ENS_12float_e4m3_tEfNS_4arch4Sm90ELb1ELb0ELb1ELb1ELb1ELb1ELb0ELb1ELb1ELb1ELb0ELb0EEENS1_21CollectiveEpilogueFwdINS6_IJSA_SA_SB_EEES9_NS_10bfloat16_tESF_Li256ELb1ELb1ELb0ELb1EEENS1_36VarlenDynamicPersistentTileSchedulerILi128ELi160ELi256ELi128ELb0ELb1ELb1ELb1ELb1ELb1EEEEEEEEEvNT_6ParamsE --------------------------
	.section	.nv.info._ZN7cutlass13device_kernelIN5flash11enable_sm90INS1_16FlashAttnFwdSm90INS1_25CollectiveMainloopFwdSm90ILi2EN4cute5tupleIJNS5_1CILi1EEES8_S8_EEENS6_IJNS7_ILi128EEENS7_ILi160EEESA_EEELi128ENS_12float_e4m3_tEfNS_4arch4Sm90ELb1ELb0ELb1ELb1ELb1ELb1ELb0ELb1ELb1ELb1ELb0ELb0EEENS1_21CollectiveEpilogueFwdINS6_IJSA_SA_SB_EEES9_NS_10bfloat16_tESF_Li256ELb1ELb1ELb0ELb1EEENS1_36VarlenDynamicPersistentTileSchedulerILi128ELi160ELi256ELi128ELb0ELb1ELb1ELb1ELb1ELb1EEEEEEEEEvNT_6ParamsE,"",@"SHT_CUDA_INFO"
	.sectionflags	@""
	.align	4


	//----- nvinfo : EIATTR_CUDA_API_VERSION
	.align		4
        /*0000*/ 	.byte	0x04, 0x37
        /*0002*/ 	.short	(.L_162 - .L_161)
.L_161:
        /*0004*/ 	.word	0x00000082


	//----- nvinfo : EIATTR_KPARAM_INFO
	.align		4
.L_162:
        /*0008*/ 	.byte	0x04, 0x17
        /*000a*/ 	.short	(.L_164 - .L_163)
.L_163:
        /*000c*/ 	.word	0x00000000
        /*0010*/ 	.short	0x0000
        /*0012*/ 	.short	0x0000
        /*0014*/ 	.byte	0x00, 0xf0, 0x01, 0x2a


	//----- nvinfo : EIATTR_SPARSE_MMA_MASK
	.align		4
.L_164:
        /*0018*/ 	.byte	0x03, 0x50
        /*001a*/ 	.short	0x0000


	//----- nvinfo : EIATTR_MAXREG_COUNT
	.align		4
        /*001c*/ 	.byte	0x03, 0x1b
        /*001e*/ 	.short	0x00a8


	//----- nvinfo : EIATTR_MERCURY_ISA_VERSION
	.align		4
        /*0020*/ 	.byte	0x03, 0x5f
        /*0022*/ 	.short	0x0101


	//----- nvinfo : EIATTR_VRC_CTA_INIT_COUNT
	.align		4
        /*0024*/ 	.byte	0x02, 0x4a
	.zero		1
	.zero		1


	//----- nvinfo : EIATTR_EXIT_INSTR_OFFSETS
	.align		4
        /*0028*/ 	.byte	0x04, 0x1c
        /*002a*/ 	.short	(.L_166 - .L_165)


	//   ....[0]....
.L_165:
        /*002c*/ 	.word	0x00000010


	//----- nvinfo : EIATTR_MAX_THREADS
	.align		4
.L_166:
        /*0030*/ 	.byte	0x04, 0x05
        /*0032*/ 	.short	(.L_168 - .L_167)
.L_167:
        /*0034*/ 	.word	0x00000180
        /*0038*/ 	.word	0x00000001
        /*003c*/ 	.word	0x00000001


	//----- nvinfo : EIATTR_CBANK_PARAM_SIZE
	.align		4
.L_168:
        /*0040*/ 	.byte	0x03, 0x19
        /*0042*/ 	.short	0x0a80


	//----- nvinfo : EIATTR_PARAM_CBANK
	.align		4
        /*0044*/ 	.byte	0x04, 0x0a
        /*0046*/ 	.short	(.L_170 - .L_169)
	.align		4
.L_169:
        /*0048*/ 	.word	index@(.nv.constant0._ZN7cutlass13device_kernelIN5flash11enable_sm90INS1_16FlashAttnFwdSm90INS1_25CollectiveMainloopFwdSm90ILi2EN4cute5tupleIJNS5_1CILi1EEES8_S8_EEENS6_IJNS7_ILi128EEENS7_ILi160EEESA_EEELi128ENS_12float_e4m3_tEfNS_4arch4Sm90ELb1ELb0ELb1ELb1ELb1ELb1ELb0ELb1ELb1ELb1ELb0ELb0EEENS1_21CollectiveEpilogueFwdINS6_IJSA_SA_SB_EEES9_NS_10bfloat16_tESF_Li256ELb1ELb1ELb0ELb1EEENS1_36VarlenDynamicPersistentTileSchedulerILi128ELi160ELi256ELi128ELb0ELb1ELb1ELb1ELb1ELb1EEEEEEEEEvNT_6ParamsE)
        /*004c*/ 	.short	0x0380
        /*004e*/ 	.short	0x0a80


	//----- nvinfo : EIATTR_SW_WAR
	.align		4
.L_170:
        /*0050*/ 	.byte	0x04, 0x36
        /*0052*/ 	.short	(.L_172 - .L_171)
.L_171:
        /*0054*/ 	.word	0x00000008
.L_172:


//--------------------- .nv.callgraph             --------------------------
	.section	.nv.callgraph,"",@"SHT_CUDA_CALLGRAPH"
	.align	4
	.sectionentsize	8
	.align		4
        /*0000*/ 	.word	0x00000000
	.align		4
        /*0004*/ 	.word	0xffffffff
	.align		4
        /*0008*/ 	.word	0x00000000
	.align		4
        /*000c*/ 	.word	0xfffffffe
	.align		4
        /*0010*/ 	.word	0x00000000
	.align		4
        /*0014*/ 	.word	0xfffffffd
	.align		4
        /*0018*/ 	.word	0x00000000
	.align		4
        /*001c*/ 	.word	0xfffffffc


//--------------------- .nv.constant4             --------------------------
	.section	.nv.constant4,"a",@progbits
	.align	8
	.align		8
.nv.constant4:
        /*0000*/ 	.dword	_ZN80_INTERNAL_81de5d5f_44_flash_fwd_hdim128_e4m3_paged_softcap_sm90_cu_f3e6f9ee_29534cuda3std3__45__cpo5beginE
	.align		8
        /*0008*/ 	.dword	_ZN80_INTERNAL_81de5d5f_44_flash_fwd_hdim128_e4m3_paged_softcap_sm90_cu_f3e6f9ee_29534cuda3std3__45__cpo3endE
	.align		8
        /*0010*/ 	.dword	_ZN80_INTERNAL_81de5d5f_44_flash_fwd_hdim128_e4m3_paged_softcap_sm90_cu_f3e6f9ee_29534cuda3std3__45__cpo6cbeginE
	.align		8
        /*0018*/ 	.dword	_ZN80_INTERNAL_81de5d5f_44_flash_fwd_hdim128_e4m3_paged_softcap_sm90_cu_f3e6f9ee_29534cuda3std3__45__cpo4cendE
	.align		8
        /*0020*/ 	.dword	_ZN80_INTERNAL_81de5d5f_44_flash_fwd_hdim128_e4m3_paged_softcap_sm90_cu_f3e6f9ee_29534cuda3std3__482_GLOBAL__N__81de5d5f_44_flash_fwd_hdim128_e4m3_paged_softcap_sm90_cu_f3e6f9ee_29536ignoreE
	.align		8
        /*0028*/ 	.dword	_ZN80_INTERNAL_81de5d5f_44_flash_fwd_hdim128_e4m3_paged_softcap_sm90_cu_f3e6f9ee_29534cuda3std3__419piecewise_constructE
	.align		8
        /*0030*/ 	.dword	_ZN80_INTERNAL_81de5d5f_44_flash_fwd_hdim128_e4m3_paged_softcap_sm90_cu_f3e6f9ee_29534cuda3std3__48in_placeE
	.align		8
        /*0038*/ 	.dword	_ZN80_INTERNAL_81de5d5f_44_flash_fwd_hdim128_e4m3_paged_softcap_sm90_cu_f3e6f9ee_29534cuda3std6ranges3__45__cpo4swapE
	.align		8
        /*0040*/ 	.dword	_ZN80_INTERNAL_81de5d5f_44_flash_fwd_hdim128_e4m3_paged_softcap_sm90_cu_f3e6f9ee_29534cuda3std6ranges3__45__cpo9iter_moveE
	.align		8
        /*0048*/ 	.dword	_ZN80_INTERNAL_81de5d5f_44_flash_fwd_hdim128_e4m3_paged_softcap_sm90_cu_f3e6f9ee_29534cute7productE
	.align		8
        /*0050*/ 	.dword	_ZN80_INTERNAL_81de5d5f_44_flash_fwd_hdim128_e4m3_paged_softcap_sm90_cu_f3e6f9ee_29534cute1_E


//--------------------- .text._ZN7cutlass13device_kernelIN5flash11enable_sm90INS1_16FlashAttnFwdSm90INS1_25CollectiveMainloopFwdSm90ILi2EN4cute5tupleIJNS5_1CILi1EEES8_S8_EEENS6_IJNS7_ILi128EEENS7_ILi160EEESA_EEELi128ENS_12float_e4m3_tEfNS_4arch4Sm90ELb0ELb0ELb1ELb0ELb1ELb0ELb0ELb1ELb1ELb1ELb0ELb0EEENS1_21CollectiveEpilogueFwdINS6_IJSA_SA_SB_EEES9_NS_10bfloat16_tESF_Li256ELb0ELb1ELb0ELb1EEENS1_29StaticPersistentTileSchedulerILb0EEEEEEEEEvNT_6ParamsE --------------------------
	.section	.text._ZN7cutlass13device_kernelIN5flash11enable_sm90INS1_16FlashAttnFwdSm90INS1_25CollectiveMainloopFwdSm90ILi2EN4cute5tupleIJNS5_1CILi1EEES8_S8_EEENS6_IJNS7_ILi128EEENS7_ILi160EEESA_EEELi128ENS_12float_e4m3_tEfNS_4arch4Sm90ELb0ELb0ELb1ELb0ELb1ELb0ELb0ELb1ELb1ELb1ELb0ELb0EEENS1_21CollectiveEpilogueFwdINS6_IJSA_SA_SB_EEES9_NS_10bfloat16_tESF_Li256ELb0ELb1ELb0ELb1EEENS1_29StaticPersistentTileSchedulerILb0EEEEEEEEEvNT_6ParamsE,"ax",@progbits
	.align	128
.text._ZN7cutlass13device_kernelIN5flash11enable_sm90INS1_16FlashAttnFwdSm90INS1_25CollectiveMainloopFwdSm90ILi2EN4cute5tupleIJNS5_1CILi1EEES8_S8_EEENS6_IJNS7_ILi128EEENS7_ILi160EEESA_EEELi128ENS_12float_e4m3_tEfNS_4arch4Sm90ELb0ELb0ELb1ELb0ELb1ELb0ELb0ELb1ELb1ELb1ELb0ELb0EEENS1_21CollectiveEpilogueFwdINS6_IJSA_SA_SB_EEES9_NS_10bfloat16_tESF_Li256ELb0ELb1ELb0ELb1EEENS1_29StaticPersistentTileSchedulerILb0EEEEEEEEEvNT_6ParamsE:
        .type           _ZN7cutlass13device_kernelIN5flash11enable_sm90INS1_16FlashAttnFwdSm90INS1_25CollectiveMainloopFwdSm90ILi2EN4cute5tupleIJNS5_1CILi1EEES8_S8_EEENS6_IJNS7_ILi128EEENS7_ILi160EEESA_EEELi128ENS_12float_e4m3_tEfNS_4arch4Sm90ELb0ELb0ELb1ELb0ELb1ELb0ELb0ELb1ELb1ELb1ELb0ELb0EEENS1_21CollectiveEpilogueFwdINS6_IJSA_SA_SB_EEES9_NS_10bfloat16_tESF_Li256ELb0ELb1ELb0ELb1EEENS1_29StaticPersistentTileSchedulerILb0EEEEEEEEEvNT_6ParamsE,@function
        .size           _ZN7cutlass13device_kernelIN5flash11enable_sm90INS1_16FlashAttnFwdSm90INS1_25CollectiveMainloopFwdSm90ILi2EN4cute5tupleIJNS5_1CILi1EEES8_S8_EEENS6_IJNS7_ILi128EEENS7_ILi160EEESA_EEELi128ENS_12float_e4m3_tEfNS_4arch4Sm90ELb0ELb0ELb1ELb0ELb1ELb0ELb0ELb1ELb1ELb1ELb0ELb0EEENS1_21CollectiveEpilogueFwdINS6_IJSA_SA_SB_EEES9_NS_10bfloat16_tESF_Li256ELb0ELb1ELb0ELb1EEENS1_29StaticPersistentTileSchedulerILb0EEEEEEEEEvNT_6ParamsE,(.L_x_9 - _ZN7cutlass13device_kernelIN5flash11enable_sm90INS1_16FlashAttnFwdSm90INS1_25CollectiveMainloopFwdSm90ILi2EN4cute5tupleIJNS5_1CILi1EEES8_S8_EEENS6_IJNS7_ILi128EEENS7_ILi160EEESA_EEELi128ENS_12float_e4m3_tEfNS_4arch4Sm90ELb0ELb0ELb1ELb0ELb1ELb0ELb0ELb1ELb1ELb1ELb0ELb0EEENS1_21CollectiveEpilogueFwdINS6_IJSA_SA_SB_EEES9_NS_10bfloat16_tESF_Li256ELb0ELb1ELb0ELb1EEENS1_29StaticPersistentTileSchedulerILb0EEEEEEEEEvNT_6ParamsE)
        .other          _ZN7cutlass13device_kernelIN5flash11enable_sm90INS1_16FlashAttnFwdSm90INS1_25CollectiveMainloopFwdSm90ILi2EN4cute5tupleIJNS5_1CILi1EEES8_S8_EEENS6_IJNS7_ILi128EEENS7_ILi160EEESA_EEELi128ENS_12float_e4m3_tEfNS_4arch4Sm90ELb0ELb0ELb1ELb0ELb1ELb0ELb0ELb1ELb1ELb1ELb0ELb0EEENS1_21CollectiveEpilogueFwdINS6_IJSA_SA_SB_EEES9_NS_10bfloat16_tESF_Li256ELb0ELb1ELb0ELb1EEENS1_29StaticPersistentTileSchedulerILb0EEEEEEEEEvNT_6ParamsE,@"STO_CUDA_ENTRY STV_DEFAULT"
_ZN7cutlass13device_kernelIN5flash11enable_sm90INS1_16FlashAttnFwdSm90INS1_25CollectiveMainloopFwdSm90ILi2EN4cute5tupleIJNS5_1CILi1EEES8_S8_EEENS6_IJNS7_ILi128EEENS7_ILi160EEESA_EEELi128ENS_12float_e4m3_tEfNS_4arch4Sm90ELb0ELb0ELb1ELb0ELb1ELb0ELb0ELb1ELb1ELb1ELb0ELb0EEENS1_21CollectiveEpilogueFwdINS6_IJSA_SA_SB_EEES9_NS_10bfloat16_tESF_Li256ELb0ELb1ELb0ELb1EEENS1_29StaticPersistentTileSchedulerILb0EEEEEEEEEvNT_6ParamsE:
[----:B------:R-:W-:Y:S01]  /*0000*/  LDC R1, c[0x0][0x37c] ;  /* 0x0000df00ff017b82 */ /* 0x000fe20000000800 */
[----:B------:R-:W-:Y:S05]  /*0010*/  EXIT ;  /* 0x000000000000794d */ /* 0x000fea0003800000 */
.L_x_0:
[----:B------:R-:W-:-:S00]  /*0020*/  BRA `(.L_x_0) ;  /* 0xfffffffc00fc7947 */ /* 0x000fc0000383ffff */
[----:B------:R-:W-:-:S00]  /*0030*/  NOP ;  /* 0x0000000000007918 */ /* 0x000fc00000000000 */
        /* <DEDUP_REMOVED lines=12> */
.L_x_9:


//--------------------- .text._ZN7cutlass13device_kernelIN5flash11enable_sm90INS1_16FlashAttnFwdSm90INS1_25CollectiveMainloopFwdSm90ILi2EN4cute5tupleIJNS5_1CILi1EEES8_S8_EEENS6_IJNS7_ILi128EEENS7_ILi160EEESA_EEELi128ENS_12float_e4m3_tEfNS_4arch4Sm90ELb0ELb0ELb1ELb1ELb1ELb0ELb0ELb1ELb1ELb1ELb0ELb0EEENS1_21CollectiveEpilogueFwdINS6_IJSA_SA_SB_EEES9_NS_10bfloat16_tESF_Li256ELb1ELb1ELb0ELb1EEENS1_36VarlenDynamicPersistentTileSchedulerILi128ELi160ELi256ELi128ELb0ELb1ELb1ELb0ELb1ELb1EEEEEEEEEvNT_6ParamsE --------------------------
	.section	.text._ZN7cutlass13device_kernelIN5flash11enable_sm90INS1_16FlashAttnFwdSm90INS1_25CollectiveMainloopFwdSm90ILi2EN4cute5tupleIJNS5_1CILi1EEES8_S8_EEENS6_IJNS7_ILi128EEENS7_ILi160EEESA_EEELi128ENS_12float_e4m3_tEfNS_4arch4Sm90ELb0ELb0ELb1ELb1ELb1ELb0ELb0ELb1ELb1ELb1ELb0ELb0EEENS1_21CollectiveEpilogueFwdINS6_IJSA_SA_SB_EEES9_NS_10bfloat16_tESF_Li256ELb1ELb1ELb0ELb1EEENS1_36VarlenDynamicPersistentTileSchedulerILi128ELi160ELi256ELi128ELb0ELb1ELb1ELb0ELb1ELb1EEEEEEEEEvNT_6ParamsE,"ax",@progbits
	.align	128
.text._ZN7cutlass13device_kernelIN5flash11enable_sm90INS1_16FlashAttnFwdSm90INS1_25CollectiveMainloopFwdSm90ILi2EN4cute5tupleIJNS5_1CILi1EEES8_S8_EEENS6_IJNS7_ILi128EEENS7_ILi160EEESA_EEELi128ENS_12float_e4m3_tEfNS_4arch4Sm90ELb0ELb0ELb1ELb1ELb1ELb0ELb0ELb1ELb1ELb1ELb0ELb0EEENS1_21CollectiveEpilogueFwdINS6_IJSA_SA_SB_EEES9_NS_10bfloat16_tESF_Li256ELb1ELb1ELb0ELb1EEENS1_36VarlenDynamicPersistentTileSchedulerILi128ELi160ELi256ELi128ELb0ELb1ELb1ELb0ELb1ELb1EEEEEEEEEvNT_6ParamsE:
        .type           _ZN7cutlass13device_kernelIN5flash11enable_sm90INS1_16FlashAttnFwdSm90INS1_25CollectiveMainloopFwdSm90ILi2EN4cute5tupleIJNS5_1CILi1EEES8_S8_EEENS6_IJNS7_ILi128EEENS7_ILi160EEESA_EEELi128ENS_12float_e4m3_tEfNS_4arch4Sm90ELb0ELb0ELb1ELb1ELb1ELb0ELb0ELb1ELb1ELb1ELb0ELb0EEENS1_21CollectiveEpilogueFwdINS6_IJSA_SA_SB_EEES9_NS_10bfloat16_tESF_Li256ELb1ELb1ELb0ELb1EEENS1_36VarlenDynamicPersistentTileSchedulerILi128ELi160ELi256ELi128ELb0ELb1ELb1ELb0ELb1ELb1EEEEEEEEEvNT_6ParamsE,@function
        .size           _ZN7cutlass13device_kernelIN5flash11enable_sm90INS1_16FlashAttnFwdSm90INS1_25CollectiveMainloopFwdSm90ILi2EN4cute5tupleIJNS5_1CILi1EEES8_S8_EEENS6_IJNS7_ILi128EEENS7_ILi160EEESA_EEELi128ENS_12float_e4m3_tEfNS_4arch4Sm90ELb0ELb0ELb1ELb1ELb1ELb0ELb0ELb1ELb1ELb1ELb0ELb0EEENS1_21CollectiveEpilogueFwdINS6_IJSA_SA_SB_EEES9_NS_10bfloat16_tESF_Li256ELb1ELb1ELb0ELb1EEENS1_36VarlenDynamicPersistentTileSchedulerILi128ELi160ELi256ELi128ELb0ELb1ELb1ELb0ELb1ELb1EEEEEEEEEvNT_6ParamsE,(.L_x_10 - _ZN7cutlass13device_kernelIN5flash11enable_sm90INS1_16FlashAttnFwdSm90INS1_25CollectiveMainloopFwdSm90ILi2EN4cute5tupleIJNS5_1CILi1EEES8_S8_EEENS6_IJNS7_ILi128EEENS7_ILi160EEESA_EEELi128ENS_12float_e4m3_tEfNS_4arch4Sm90ELb0ELb0ELb1ELb1ELb1ELb0ELb0ELb1ELb1ELb1ELb0ELb0EEENS1_21CollectiveEpilogueFwdINS6_IJSA_SA_SB_EEES9_NS_10bfloat16_tESF_Li256ELb1ELb1ELb0ELb1EEENS1_36VarlenDynamicPersistentTileSchedulerILi128ELi160ELi256ELi128ELb0ELb1ELb1ELb0ELb1ELb1EEEEEEEEEvNT_6ParamsE)
        .other          _ZN7cutlass13device_kernelIN5flash11enable_sm90INS1_16FlashAttnFwdSm90INS1_25CollectiveMainloopFwdSm90ILi2EN4cute5tupleIJNS5_1CILi1EEES8_S8_EEENS6_IJNS7_ILi128EEENS7_ILi160EEESA_EEELi128ENS_12float_e4m3_tEfNS_4arch4Sm90ELb0ELb0ELb1ELb1ELb1ELb0ELb0ELb1ELb1ELb1ELb0ELb0EEENS1_21CollectiveEpilogueFwdINS6_IJSA_SA_SB_EEES9_NS_10bfloat16_tESF_Li256ELb1ELb1ELb0ELb1EEENS1_36VarlenDynamicPersistentTileSchedulerILi128ELi160ELi256ELi128ELb0ELb1ELb1ELb0ELb1ELb1EEEEEEEEEvNT_6ParamsE,@"STO_CUDA_ENTRY STV_DEFAULT"
_ZN7cutlass13device_kernelIN5flash11enable_sm90INS1_16FlashAttnFwdSm90INS1_25CollectiveMainloopFwdSm90ILi2EN4cute5tupleIJNS5_1CILi1EEES8_S8_EEENS6_IJNS7_ILi128EEENS7_ILi160EEESA_EEELi128ENS_12float_e4m3_tEfNS_4arch4Sm90ELb0ELb0ELb1ELb1ELb1ELb0ELb0ELb1ELb1ELb1ELb0ELb0EEENS1_21CollectiveEpilogueFwdINS6_IJSA_SA_SB_EEES9_NS_10bfloat16_tESF_Li256ELb1ELb1ELb0ELb1EEENS1_36VarlenDynamicPersistentTileSchedulerILi128ELi160ELi256ELi128ELb0ELb1ELb1ELb0ELb1ELb1EEEEEEEEEvNT_6ParamsE:
[----:B------:R-:W-:Y:S01]  /*0000*/  LDC R1, c[0x0][0x37c] ;  /* 0x0000df00ff017b82 */ /* 0x000fe20000000800 */
[----:B------:R-:W-:Y:S05]  /*0010*/  EXIT ;  /* 0x000000000000794d */ /* 0x000fea0003800000 */
.L_x_1:
        /* <DEDUP_REMOVED lines=14> */
.L_x_10:


//--------------------- .text._ZN7cutlass13device_kernelIN5flash11enable_sm90INS1_16FlashAttnFwdSm90INS1_25CollectiveMainloopFwdSm90ILi2EN4cute5tupleIJNS5_1CILi1EEES8_S8_EEENS6_IJNS7_ILi128EEENS7_ILi160EEESA_EEELi128ENS_12float_e4m3_tEfNS_4arch4Sm90ELb0ELb0ELb1ELb1ELb1ELb1ELb0ELb1ELb1ELb1ELb0ELb0EEENS1_21CollectiveEpilogueFwdINS6_IJSA_SA_SB_EEES9_NS_10bfloat16_tESF_Li256ELb1ELb1ELb0ELb1EEENS1_36VarlenDynamicPersistentTileSchedulerILi128ELi160ELi256ELi128ELb0ELb1ELb1ELb0ELb1ELb1EEEEEEEEEvNT_6ParamsE --------------------------
	.section	.text._ZN7cutlass13device_kernelIN5flash11enable_sm90INS1_16FlashAttnFwdSm90INS1_25CollectiveMainloopFwdSm90ILi2EN4cute5tupleIJNS5_1CILi1EEES8_S8_EEENS6_IJNS7_ILi128EEENS7_ILi160EEESA_EEELi128ENS_12float_e4m3_tEfNS_4arch4Sm90ELb0ELb0ELb1ELb1ELb1ELb1ELb0ELb1ELb1ELb1ELb0ELb0EEENS1_21CollectiveEpilogueFwdINS6_IJSA_SA_SB_EEES9_NS_10bfloat16_tESF_Li256ELb1ELb1ELb0ELb1EEENS1_36VarlenDynamicPersistentTileSchedulerILi128ELi160ELi256ELi128ELb0ELb1ELb1ELb0ELb1ELb1EEEEEEEEEvNT_6ParamsE,"ax",@progbits
	.align	128
.text._ZN7cutlass13device_kernelIN5flash11enable_sm90INS1_16FlashAttnFwdSm90INS1_25CollectiveMainloopFwdSm90ILi2EN4cute5tupleIJNS5_1CILi1EEES8_S8_EEENS6_IJNS7_ILi128EEENS7_ILi160EEESA_EEELi128ENS_12float_e4m3_tEfNS_4arch4Sm90ELb0ELb0ELb1ELb1ELb1ELb1ELb0ELb1ELb1ELb1ELb0ELb0EEENS1_21CollectiveEpilogueFwdINS6_IJSA_SA_SB_EEES9_NS_10bfloat16_tESF_Li256ELb1ELb1ELb0ELb1EEENS1_36VarlenDynamicPersistentTileSchedulerILi128ELi160ELi256ELi128ELb0ELb1ELb1ELb0ELb1ELb1EEEEEEEEEvNT_6ParamsE:
        .type           _ZN7cutlass13device_kernelIN5flash11enable_sm90INS1_16FlashAttnFwdSm90INS1_25CollectiveMainloopFwdSm90ILi2EN4cute5tupleIJNS5_1CILi1EEES8_S8_EEENS6_IJNS7_ILi128EEENS7_ILi160EEESA_EEELi128ENS_12float_e4m3_tEfNS_4arch4Sm90ELb0ELb0ELb1ELb1ELb1ELb1ELb0ELb1ELb1ELb1ELb0ELb0EEENS1_21CollectiveEpilogueFwdINS6_IJSA_SA_SB_EEES9_NS_10bfloat16_tESF_Li256ELb1ELb1ELb0ELb1EEENS1_36VarlenDynamicPersistentTileSchedulerILi128ELi160ELi256ELi128ELb0ELb1ELb1ELb0ELb1ELb1EEEEEEEEEvNT_6ParamsE,@function
        .size           _ZN7cutlass13device_kernelIN5flash11enable_sm90INS1_16FlashAttnFwdSm90INS1_25CollectiveMainloopFwdSm90ILi2EN4cute5tupleIJNS5_1CILi1EEES8_S8_EEENS6_IJNS7_ILi128EEENS7_ILi160EEESA_EEELi128ENS_12float_e4m3_tEfNS_4arch4Sm90ELb0ELb0ELb1ELb1ELb1ELb1ELb0ELb1ELb1ELb1ELb0ELb0EEENS1_21CollectiveEpilogueFwdINS6_IJSA_SA_SB_EEES9_NS_10bfloat16_tESF_Li256ELb1ELb1ELb0ELb1EEENS1_36VarlenDynamicPersistentTileSchedulerILi128ELi160ELi256ELi128ELb0ELb1ELb1ELb0ELb1ELb1EEEEEEEEEvNT_6ParamsE,(.L_x_11 - _ZN7cutlass13device_kernelIN5flash11enable_sm90INS1_16FlashAttnFwdSm90INS1_25CollectiveMainloopFwdSm90ILi2EN4cute5tupleIJNS5_1CILi1EEES8_S8_EEENS6_IJNS7_ILi128EEENS7_ILi160EEESA_EEELi128ENS_12float_e4m3_tEfNS_4arch4Sm90ELb0ELb0ELb1ELb1ELb1ELb1ELb0ELb1ELb1ELb1ELb0ELb0EEENS1_21CollectiveEpilogueFwdINS6_IJSA_SA_SB_EEES9_NS_10bfloat16_tESF_Li256ELb1ELb1ELb0ELb1EEENS1_36VarlenDynamicPersistentTileSchedulerILi128ELi160ELi256ELi128ELb0ELb1ELb1ELb0ELb1ELb1EEEEEEEEEvNT_6ParamsE)
        .other          _ZN7cutlass13device_kernelIN5flash11enable_sm90INS1_16FlashAttnFwdSm90INS1_25CollectiveMainloopFwdSm90ILi2EN4cute5tupleIJNS5_1CILi1EEES8_S8_EEENS6_IJNS7_ILi128EEENS7_ILi160EEESA_EEELi128ENS_12float_e4m3_tEfNS_4arch4Sm90ELb0ELb0ELb1ELb1ELb1ELb1ELb0ELb1ELb1ELb1ELb0ELb0EEENS1_21CollectiveEpilogueFwdINS6_IJSA_SA_SB_EEES9_NS_10bfloat16_tESF_Li256ELb1ELb1ELb0ELb1EEENS1_36VarlenDynamicPersistentTileSchedulerILi128ELi160ELi256ELi128ELb0ELb1ELb1ELb0ELb1ELb1EEEEEEEEEvNT_6ParamsE,@"STO_CUDA_ENTRY STV_DEFAULT"
_ZN7cutlass13device_kernelIN5flash11enable_sm90INS1_16FlashAttnFwdSm90INS1_25CollectiveMainloopFwdSm90ILi2EN4cute5tupleIJNS5_1CILi1EEES8_S8_EEENS6_IJNS7_ILi128EEENS7_ILi160EEESA_EEELi128ENS_12float_e4m3_tEfNS_4arch4Sm90ELb0ELb0ELb1ELb1ELb1ELb1ELb0ELb1ELb1ELb1ELb0ELb0EEENS1_21CollectiveEpilogueFwdINS6_IJSA_SA_SB_EEES9_NS_10bfloat16_tESF_Li256ELb1ELb1ELb0ELb1EEENS1_36VarlenDynamicPersistentTileSchedulerILi128ELi160ELi256ELi128ELb0ELb1ELb1ELb0ELb1ELb1EEEEEEEEEvNT_6ParamsE:
[----:B------:R-:W-:Y:S01]  /*0000*/  LDC R1, c[0x0][0x37c] ;  /* 0x0000df00ff017b82 */ /* 0x000fe20000000800 */
[----:B------:R-:W-:Y:S05]  /*0010*/  EXIT ;  /* 0x000000000000794d */ /* 0x000fea0003800000 */
.L_x_2:
        /* <DEDUP_REMOVED lines=14> */
.L_x_11:


//--------------------- .text._ZN7cutlass13device_kernelIN5flash11enable_sm90INS1_16FlashAttnFwdSm90INS1_25CollectiveMainloopFwdSm90ILi2EN4cute5tupleIJNS5_1CILi1EEES8_S8_EEENS6_IJNS7_ILi128EEENS7_ILi160EEESA_EEELi128ENS_12float_e4m3_tEfNS_4arch4Sm90ELb0ELb1ELb1ELb0ELb1ELb0ELb0ELb1ELb1ELb1ELb0ELb0EEENS1_21CollectiveEpilogueFwdINS6_IJSA_SA_SB_EEES9_NS_10bfloat16_tESF_Li256ELb0ELb1ELb0ELb1EEENS1_30DynamicPersistentTileSchedulerILi256ELi128ELb0ELb1ELb1EEEEEEEEEvNT_6ParamsE --------------------------
	.section	.text._ZN7cutlass13device_kernelIN5flash11enable_sm90INS1_16FlashAttnFwdSm90INS1_25CollectiveMainloopFwdSm90ILi2EN4cute5tupleIJNS5_1CILi1EEES8_S8_EEENS6_IJNS7_ILi128EEENS7_ILi160EEESA_EEELi128ENS_12float_e4m3_tEfNS_4arch4Sm90ELb0ELb1ELb1ELb0ELb1ELb0ELb0ELb1ELb1ELb1ELb0ELb0EEENS1_21CollectiveEpilogueFwdINS6_IJSA_SA_SB_EEES9_NS_10bfloat16_tESF_Li256ELb0ELb1ELb0ELb1EEENS1_30DynamicPersistentTileSchedulerILi256ELi128ELb0ELb1ELb1EEEEEEEEEvNT_6ParamsE,"ax",@progbits
	.align	128
.text._ZN7cutlass13device_kernelIN5flash11enable_sm90INS1_16FlashAttnFwdSm90INS1_25CollectiveMainloopFwdSm90ILi2EN4cute5tupleIJNS5_1CILi1EEES8_S8_EEENS6_IJNS7_ILi128EEENS7_ILi160EEESA_EEELi128ENS_12float_e4m3_tEfNS_4arch4Sm90ELb0ELb1ELb1ELb0ELb1ELb0ELb0ELb1ELb1ELb1ELb0ELb0EEENS1_21CollectiveEpilogueFwdINS6_IJSA_SA_SB_EEES9_NS_10bfloat16_tESF_Li256ELb0ELb1ELb0ELb1EEENS1_30DynamicPersistentTileSchedulerILi256ELi128ELb0ELb1ELb1EEEEEEEEEvNT_6ParamsE:
        .type           _ZN7cutlass13device_kernelIN5flash11enable_sm90INS1_16FlashAttnFwdSm90INS1_25CollectiveMainloopFwdSm90ILi2EN4cute5tupleIJNS5_1CILi1EEES8_S8_EEENS6_IJNS7_ILi128EEENS7_ILi160EEESA_EEELi128ENS_12float_e4m3_tEfNS_4arch4Sm90ELb0ELb1ELb1ELb0ELb1ELb0ELb0ELb1ELb1ELb1ELb0ELb0EEENS1_21CollectiveEpilogueFwdINS6_IJSA_SA_SB_EEES9_NS_10bfloat16_tESF_Li256ELb0ELb1ELb0ELb1EEENS1_30DynamicPersistentTileSchedulerILi256ELi128ELb0ELb1ELb1EEEEEEEEEvNT_6ParamsE,@function
        .size           _ZN7cutlass13device_kernelIN5flash11enable_sm90INS1_16FlashAttnFwdSm90INS1_25CollectiveMainloopFwdSm90ILi2EN4cute5tupleIJNS5_1CILi1EEES8_S8_EEENS6_IJNS7_ILi128EEENS7_ILi160EEESA_EEELi128ENS_12float_e4m3_tEfNS_4arch4Sm90ELb0ELb1ELb1ELb0ELb1ELb0ELb0ELb1ELb1ELb1ELb0ELb0EEENS1_21CollectiveEpilogueFwdINS6_IJSA_SA_SB_EEES9_NS_10bfloat16_tESF_Li256ELb0ELb1ELb0ELb1EEENS1_30DynamicPersistentTileSchedulerILi256ELi128ELb0ELb1ELb1EEEEEEEEEvNT_6ParamsE,(.L_x_12 - _ZN7cutlass13device_kernelIN5flash11enable_sm90INS1_16FlashAttnFwdSm90INS1_25CollectiveMainloopFwdSm90ILi2EN4cute5tupleIJNS5_1CILi1EEES8_S8_EEENS6_IJNS7_ILi128EEENS7_ILi160EEESA_EEELi128ENS_12float_e4m3_tEfNS_4arch4Sm90ELb0ELb1ELb1ELb0ELb1ELb0ELb0ELb1ELb1ELb1ELb0ELb0EEENS1_21CollectiveEpilogueFwdINS6_IJSA_SA_SB_EEES9_NS_10bfloat16_tESF_Li256ELb0ELb1ELb0ELb1EEENS1_30DynamicPersistentTileSchedulerILi256ELi128ELb0ELb1ELb1EEEEEEEEEvNT_6ParamsE)
        .other          _ZN7cutlass13device_kernelIN5flash11enable_sm90INS1_16FlashAttnFwdSm90INS1_25CollectiveMainloopFwdSm90ILi2EN4cute5tupleIJNS5_1CILi1EEES8_S8_EEENS6_IJNS7_ILi128EEENS7_ILi160EEESA_EEELi128ENS_12float_e4m3_tEfNS_4arch4Sm90ELb0ELb1ELb1ELb0ELb1ELb0ELb0ELb1ELb1ELb1ELb0ELb0EEENS1_21CollectiveEpilogueFwdINS6_IJSA_SA_SB_EEES9_NS_10bfloat16_tESF_Li256ELb0ELb1ELb0ELb1EEENS1_30DynamicPersistentTileSchedulerILi256ELi128ELb0ELb1ELb1EEEEEEEEEvNT_6ParamsE,@"STO_CUDA_ENTRY STV_DEFAULT"
_ZN7cutlass13device_kernelIN5flash11enable_sm90INS1_16FlashAttnFwdSm90INS1_25CollectiveMainloopFwdSm90ILi2EN4cute5tupleIJNS5_1CILi1EEES8_S8_EEENS6_IJNS7_ILi128EEENS7_ILi160EEESA_EEELi128ENS_12float_e4m3_tEfNS_4arch4Sm90ELb0ELb1ELb1ELb0ELb1ELb0ELb0ELb1ELb1ELb1ELb0ELb0EEENS1_21CollectiveEpilogueFwdINS6_IJSA_SA_SB_EEES9_NS_10bfloat16_tESF_Li256ELb0ELb1ELb0ELb1EEENS1_30DynamicPersistentTileSchedulerILi256ELi128ELb0ELb1ELb1EEEEEEEEEvNT_6ParamsE:
[----:B------:R-:W-:Y:S01]  /*0000*/  LDC R1, c[0x0][0x37c] ;  /* 0x0000df00ff017b82 */ /* 0x000fe20000000800 */
[----:B------:R-:W-:Y:S05]  /*0010*/  EXIT ;  /* 0x000000000000794d */ /* 0x000fea0003800000 */
.L_x_3:
        /* <DEDUP_REMOVED lines=14> */
.L_x_12:


//--------------------- .text._ZN7cutlass13device_kernelIN5flash11enable_sm90INS1_16FlashAttnFwdSm90INS1_25CollectiveMainloopFwdSm90ILi2EN4cute5tupleIJNS5_1CILi1EEES8_S8_EEENS6_IJNS7_ILi128EEENS7_ILi160EEESA_EEELi128ENS_12float_e4m3_tEfNS_4arch4Sm90ELb0ELb1ELb1ELb1ELb1ELb0ELb0ELb1ELb1ELb1ELb0ELb0EEENS1_21CollectiveEpilogueFwdINS6_IJSA_SA_SB_EEES9_NS_10bfloat16_tESF_Li256ELb1ELb1ELb0ELb1EEENS1_36VarlenDynamicPersistentTileSchedulerILi128ELi160ELi256ELi128ELb0ELb1ELb1ELb1ELb0ELb1EEEEEEEEEvNT_6ParamsE --------------------------
	.section	.text._ZN7cutlass13device_kernelIN5flash11enable_sm90INS1_16FlashAttnFwdSm90INS1_25CollectiveMainloopFwdSm90ILi2EN4cute5tupleIJNS5_1CILi1EEES8_S8_EEENS6_IJNS7_ILi128EEENS7_ILi160EEESA_EEELi128ENS_12float_e4m3_tEfNS_4arch4Sm90ELb0ELb1ELb1ELb1ELb1ELb0ELb0ELb1ELb1ELb1ELb0ELb0EEENS1_21CollectiveEpilogueFwdINS6_IJSA_SA_SB_EEES9_NS_10bfloat16_tESF_Li256ELb1ELb1ELb0ELb1EEENS1_36VarlenDynamicPersistentTileSchedulerILi128ELi160ELi256ELi128ELb0ELb1ELb1ELb1ELb0ELb1EEEEEEEEEvNT_6ParamsE,"ax",@progbits
	.align	128
.text._ZN7cutlass13device_kernelIN5flash11enable_sm90INS1_16FlashAttnFwdSm90INS1_25CollectiveMainloopFwdSm90ILi2EN4cute5tupleIJNS5_1CILi1EEES8_S8_EEENS6_IJNS7_ILi128EEENS7_ILi160EEESA_EEELi128ENS_12float_e4m3_tEfNS_4arch4Sm90ELb0ELb1ELb1ELb1ELb1ELb0ELb0ELb1ELb1ELb1ELb0ELb0EEENS1_21CollectiveEpilogueFwdINS6_IJSA_SA_SB_EEES9_NS_10bfloat16_tESF_Li256ELb1ELb1ELb0ELb1EEENS1_36VarlenDynamicPersistentTileSchedulerILi128ELi160ELi256ELi128ELb0ELb1ELb1ELb1ELb0ELb1EEEEEEEEEvNT_6ParamsE:
        .type           _ZN7cutlass13device_kernelIN5flash11enable_sm90INS1_16FlashAttnFwdSm90INS1_25CollectiveMainloopFwdSm90ILi2EN4cute5tupleIJNS5_1CILi1EEES8_S8_EEENS6_IJNS7_ILi128EEENS7_ILi160EEESA_EEELi128ENS_12float_e4m3_tEfNS_4arch4Sm90ELb0ELb1ELb1ELb1ELb1ELb0ELb0ELb1ELb1ELb1ELb0ELb0EEENS1_21CollectiveEpilogueFwdINS6_IJSA_SA_SB_EEES9_NS_10bfloat16_tESF_Li256ELb1ELb1ELb0ELb1EEENS1_36VarlenDynamicPersistentTileSchedulerILi128ELi160ELi256ELi128ELb0ELb1ELb1ELb1ELb0ELb1EEEEEEEEEvNT_6ParamsE,@function
        .size           _ZN7cutlass13device_kernelIN5flash11enable_sm90INS1_16FlashAttnFwdSm90INS1_25CollectiveMainloopFwdSm90ILi2EN4cute5tupleIJNS5_1CILi1EEES8_S8_EEENS6_IJNS7_ILi128EEENS7_ILi160EEESA_EEELi128ENS_12float_e4m3_tEfNS_4arch4Sm90ELb0ELb1ELb1ELb1ELb1ELb0ELb0ELb1ELb1ELb1ELb0ELb0EEENS1_21CollectiveEpilogueFwdINS6_IJSA_SA_SB_EEES9_NS_10bfloat16_tESF_Li256ELb1ELb1ELb0ELb1EEENS1_36VarlenDynamicPersistentTileSchedulerILi128ELi160ELi256ELi128ELb0ELb1ELb1ELb1ELb0ELb1EEEEEEEEEvNT_6ParamsE,(.L_x_13 - _ZN7cutlass13device_kernelIN5flash11enable_sm90INS1_16FlashAttnFwdSm90INS1_25CollectiveMainloopFwdSm90ILi2EN4cute5tupleIJNS5_1CILi1EEES8_S8_EEENS6_IJNS7_ILi128EEENS7_ILi160EEESA_EEELi128ENS_12float_e4m3_tEfNS_4arch4Sm90ELb0ELb1ELb1ELb1ELb1ELb0ELb0ELb1ELb1ELb1ELb0ELb0EEENS1_21CollectiveEpilogueFwdINS6_IJSA_SA_SB_EEES9_NS_10bfloat16_tESF_Li256ELb1ELb1ELb0ELb1EEENS1_36VarlenDynamicPersistentTileSchedulerILi128ELi160ELi256ELi128ELb0ELb1ELb1ELb1ELb0ELb1EEEEEEEEEvNT_6ParamsE)
        .other          _ZN7cutlass13device_kernelIN5flash11enable_sm90INS1_16FlashAttnFwdSm90INS1_25CollectiveMainloopFwdSm90ILi2EN4cute5tupleIJNS5_1CILi1EEES8_S8_EEENS6_IJNS7_ILi128EEENS7_ILi160EEESA_EEELi128ENS_12float_e4m3_tEfNS_4arch4Sm90ELb0ELb1ELb1ELb1ELb1ELb0ELb0ELb1ELb1ELb1ELb0ELb0EEENS1_21CollectiveEpilogueFwdINS6_IJSA_SA_SB_EEES9_NS_10bfloat16_tESF_Li256ELb1ELb1ELb0ELb1EEENS1_36VarlenDynamicPersistentTileSchedulerILi128ELi160ELi256ELi128ELb0ELb1ELb1ELb1ELb0ELb1EEEEEEEEEvNT_6ParamsE,@"STO_CUDA_ENTRY STV_DEFAULT"
_ZN7cutlass13device_kernelIN5flash11enable_sm90INS1_16FlashAttnFwdSm90INS1_25CollectiveMainloopFwdSm90ILi2EN4cute5tupleIJNS5_1CILi1EEES8_S8_EEENS6_IJNS7_ILi128EEENS7_ILi160EEESA_EEELi128ENS_12float_e4m3_tEfNS_4arch4Sm90ELb0ELb1ELb1ELb1ELb1ELb0ELb0ELb1ELb1ELb1ELb0ELb0EEENS1_21CollectiveEpilogueFwdINS6_IJSA_SA_SB_EEES9_NS_10bfloat16_tESF_Li256ELb1ELb1ELb0ELb1EEENS1_36VarlenDynamicPersistentTileSchedulerILi128ELi160ELi256ELi128ELb0ELb1ELb1ELb1ELb0ELb1EEEEEEEEEvNT_6ParamsE:
[----:B------:R-:W-:Y:S01]  /*0000*/  LDC R1, c[0x0][0x37c] ;  /* 0x0000df00ff017b82 */ /* 0x000fe20000000800 */
[----:B------:R-:W-:Y:S05]  /*0010*/  EXIT ;  /* 0x000000000000794d */ /* 0x000fea0003800000 */
.L_x_4:
        /* <DEDUP_REMOVED lines=14> */
.L_x_13:


//--------------------- .text._ZN7cutlass13device_kernelIN5flash11enable_sm90INS1_16FlashAttnFwdSm90INS1_25CollectiveMainloopFwdSm90ILi2EN4cute5tupleIJNS5_1CILi1EEES8_S8_EEENS6_IJNS7_ILi128EEENS7_ILi160EEESA_EEELi128ENS_12float_e4m3_tEfNS_4arch4Sm90ELb0ELb1ELb1ELb1ELb1ELb1ELb0ELb1ELb1ELb1ELb0ELb0EEENS1_21CollectiveEpilogueFwdINS6_IJSA_SA_SB_EEES9_NS_10bfloat16_tESF_Li256ELb1ELb1ELb0ELb1EEENS1_36VarlenDynamicPersistentTileSchedulerILi128ELi160ELi256ELi128ELb0ELb1ELb1ELb1ELb0ELb1EEEEEEEEEvNT_6ParamsE --------------------------
	.section	.text._ZN7cutlass13device_kernelIN5flash11enable_sm90INS1_16FlashAttnFwdSm90INS1_25CollectiveMainloopFwdSm90ILi2EN4cute5tupleIJNS5_1CILi1EEES8_S8_EEENS6_IJNS7_ILi128EEENS7_ILi160EEESA_EEELi128ENS_12float_e4m3_tEfNS_4arch4Sm90ELb0ELb1ELb1ELb1ELb1ELb1ELb0ELb1ELb1ELb1ELb0ELb0EEENS1_21CollectiveEpilogueFwdINS6_IJSA_SA_SB_EEES9_NS_10bfloat16_tESF_Li256ELb1ELb1ELb0ELb1EEENS1_36VarlenDynamicPersistentTileSchedulerILi128ELi160ELi256ELi128ELb0ELb1ELb1ELb1ELb0ELb1EEEEEEEEEvNT_6ParamsE,"ax",@progbits
	.align	128
.text._ZN7cutlass13device_kernelIN5flash11enable_sm90INS1_16FlashAttnFwdSm90INS1_25CollectiveMainloopFwdSm90ILi2EN4cute5tupleIJNS5_1CILi1EEES8_S8_EEENS6_IJNS7_ILi128EEENS7_ILi160EEESA_EEELi128ENS_12float_e4m3_tEfNS_4arch4Sm90ELb0ELb1ELb1ELb1ELb1ELb1ELb0ELb1ELb1ELb1ELb0ELb0EEENS1_21CollectiveEpilogueFwdINS6_IJSA_SA_SB_EEES9_NS_10bfloat16_tESF_Li256ELb1ELb1ELb0ELb1EEENS1_36VarlenDynamicPersistentTileSchedulerILi128ELi160ELi256ELi128ELb0ELb1ELb1ELb1ELb0ELb1EEEEEEEEEvNT_6ParamsE:
        .type           _ZN7cutlass13device_kernelIN5flash11enable_sm90INS1_16FlashAttnFwdSm90INS1_25CollectiveMainloopFwdSm90ILi2EN4cute5tupleIJNS5_1CILi1EEES8_S8_EEENS6_IJNS7_ILi128EEENS7_ILi160EEESA_EEELi128ENS_12float_e4m3_tEfNS_4arch4Sm90ELb0ELb1ELb1ELb1ELb1ELb1ELb0ELb1ELb1ELb1ELb0ELb0EEENS1_21CollectiveEpilogueFwdINS6_IJSA_SA_SB_EEES9_NS_10bfloat16_tESF_Li256ELb1ELb1ELb0ELb1EEENS1_36VarlenDynamicPersistentTileSchedulerILi128ELi160ELi256ELi128ELb0ELb1ELb1ELb1ELb0ELb1EEEEEEEEEvNT_6ParamsE,@function
        .size           _ZN7cutlass13device_kernelIN5flash11enable_sm90INS1_16FlashAttnFwdSm90INS1_25CollectiveMainloopFwdSm90ILi2EN4cute5tupleIJNS5_1CILi1EEES8_S8_EEENS6_IJNS7_ILi128EEENS7_ILi160EEESA_EEELi128ENS_12float_e4m3_tEfNS_4arch4Sm90ELb0ELb1ELb1ELb1ELb1ELb1ELb0ELb1ELb1ELb1ELb0ELb0EEENS1_21CollectiveEpilogueFwdINS6_IJSA_SA_SB_EEES9_NS_10bfloat16_tESF_Li256ELb1ELb1ELb0ELb1EEENS1_36VarlenDynamicPersistentTileSchedulerILi128ELi160ELi256ELi128ELb0ELb1ELb1ELb1ELb0ELb1EEEEEEEEEvNT_6ParamsE,(.L_x_14 - _ZN7cutlass13device_kernelIN5flash11enable_sm90INS1_16FlashAttnFwdSm90INS1_25CollectiveMainloopFwdSm90ILi2EN4cute5tupleIJNS5_1CILi1EEES8_S8_EEENS6_IJNS7_ILi128EEENS7_ILi160EEESA_EEELi128ENS_12float_e4m3_tEfNS_4arch4Sm90ELb0ELb1ELb1ELb1ELb1ELb1ELb0ELb1ELb1ELb1ELb0ELb0EEENS1_21CollectiveEpilogueFwdINS6_IJSA_SA_SB_EEES9_NS_10bfloat16_tESF_Li256ELb1ELb1ELb0ELb1EEENS1_36VarlenDynamicPersistentTileSchedulerILi128ELi160ELi256ELi128ELb0ELb1ELb1ELb1ELb0ELb1EEEEEEEEEvNT_6ParamsE)
        .other          _ZN7cutlass13device_kernelIN5flash11enable_sm90INS1_16FlashAttnFwdSm90INS1_25CollectiveMainloopFwdSm90ILi2EN4cute5tupleIJNS5_1CILi1EEES8_S8_EEENS6_IJNS7_ILi128EEENS7_ILi160EEESA_EEELi128ENS_12float_e4m3_tEfNS_4arch4Sm90ELb0ELb1ELb1ELb1ELb1ELb1ELb0ELb1ELb1ELb1ELb0ELb0EEENS1_21CollectiveEpilogueFwdINS6_IJSA_SA_SB_EEES9_NS_10bfloat16_tESF_Li256ELb1ELb1ELb0ELb1EEENS1_36VarlenDynamicPersistentTileSchedulerILi128ELi160ELi256ELi128ELb0ELb1ELb1ELb1ELb0ELb1EEEEEEEEEvNT_6ParamsE,@"STO_CUDA_ENTRY STV_DEFAULT"
_ZN7cutlass13device_kernelIN5flash11enable_sm90INS1_16FlashAttnFwdSm90INS1_25CollectiveMainloopFwdSm90ILi2EN4cute5tupleIJNS5_1CILi1EEES8_S8_EEENS6_IJNS7_ILi128EEENS7_ILi160EEESA_EEELi128ENS_12float_e4m3_tEfNS_4arch4Sm90ELb0ELb1ELb1ELb1ELb1ELb1ELb0ELb1ELb1ELb1ELb0ELb0EEENS1_21CollectiveEpilogueFwdINS6_IJSA_SA_SB_EEES9_NS_10bfloat16_tESF_Li256ELb1ELb1ELb0ELb1EEENS1_36VarlenDynamicPersistentTileSchedulerILi128ELi160ELi256ELi128ELb0ELb1ELb1ELb1ELb0ELb1EEEEEEEEEvNT_6ParamsE:
[----:B------:R-:W-:Y:S01]  /*0000*/  LDC R1, c[0x0][0x37c] ;  /* 0x0000df00ff017b82 */ /* 0x000fe20000000800 */
[----:B------:R-:W-:Y:S05]  /*0010*/  EXIT ;  /* 0x000000000000794d */ /* 0x000fea0003800000 */
.L_x_5:
        /* <DEDUP_REMOVED lines=14> */
.L_x_14:


//--------------------- .text._ZN7cutlass13device_kernelIN5flash11enable_sm90INS1_16FlashAttnFwdSm90INS1_25CollectiveMainloopFwdSm90ILi2EN4cute5tupleIJNS5_1CILi1EEES8_S8_EEENS6_IJNS7_ILi128EEENS7_ILi160EEESA_EEELi128ENS_12float_e4m3_tEfNS_4arch4Sm90ELb1ELb0ELb1ELb0ELb1ELb0ELb0ELb1ELb1ELb1ELb0ELb0EEENS1_21CollectiveEpilogueFwdINS6_IJSA_SA_SB_EEES9_NS_10bfloat16_tESF_Li256ELb0ELb1ELb0ELb1EEENS1_30DynamicPersistentTileSchedulerILi256ELi128ELb0ELb1ELb1EEEEEEEEEvNT_6ParamsE --------------------------
	.section	.text._ZN7cutlass13device_kernelIN5flash11enable_sm90INS1_16FlashAttnFwdSm90INS1_25CollectiveMainloopFwdSm90ILi2EN4cute5tupleIJNS5_1CILi1EEES8_S8_EEENS6_IJNS7_ILi128EEENS7_ILi160EEESA_EEELi128ENS_12float_e4m3_tEfNS_4arch4Sm90ELb1ELb0ELb1ELb0ELb1ELb0ELb0ELb1ELb1ELb1ELb0ELb0EEENS1_21CollectiveEpilogueFwdINS6_IJSA_SA_SB_EEES9_NS_10bfloat16_tESF_Li256ELb0ELb1ELb0ELb1EEENS1_30DynamicPersistentTileSchedulerILi256ELi128ELb0ELb1ELb1EEEEEEEEEvNT_6ParamsE,"ax",@progbits
	.align	128
.text._ZN7cutlass13device_kernelIN5flash11enable_sm90INS1_16FlashAttnFwdSm90INS1_25CollectiveMainloopFwdSm90ILi2EN4cute5tupleIJNS5_1CILi1EEES8_S8_EEENS6_IJNS7_ILi128EEENS7_ILi160EEESA_EEELi128ENS_12float_e4m3_tEfNS_4arch4Sm90ELb1ELb0ELb1ELb0ELb1ELb0ELb0ELb1ELb1ELb1ELb0ELb0EEENS1_21CollectiveEpilogueFwdINS6_IJSA_SA_SB_EEES9_NS_10bfloat16_tESF_Li256ELb0ELb1ELb0ELb1EEENS1_30DynamicPersistentTileSchedulerILi256ELi128ELb0ELb1ELb1EEEEEEEEEvNT_6ParamsE:
        .type           _ZN7cutlass13device_kernelIN5flash11enable_sm90INS1_16FlashAttnFwdSm90INS1_25CollectiveMainloopFwdSm90ILi2EN4cute5tupleIJNS5_1CILi1EEES8_S8_EEENS6_IJNS7_ILi128EEENS7_ILi160EEESA_EEELi128ENS_12float_e4m3_tEfNS_4arch4Sm90ELb1ELb0ELb1ELb0ELb1ELb0ELb0ELb1ELb1ELb1ELb0ELb0EEENS1_21CollectiveEpilogueFwdINS6_IJSA_SA_SB_EEES9_NS_10bfloat16_tESF_Li256ELb0ELb1ELb0ELb1EEENS1_30DynamicPersistentTileSchedulerILi256ELi128ELb0ELb1ELb1EEEEEEEEEvNT_6ParamsE,@function
        .size           _ZN7cutlass13device_kernelIN5flash11enable_sm90INS1_16FlashAttnFwdSm90INS1_25CollectiveMainloopFwdSm90ILi2EN4cute5tupleIJNS5_1CILi1EEES8_S8_EEENS6_IJNS7_ILi128EEENS7_ILi160EEESA_EEELi128ENS_12float_e4m3_tEfNS_4arch4Sm90ELb1ELb0ELb1ELb0ELb1ELb0ELb0ELb1ELb1ELb1ELb0ELb0EEENS1_21CollectiveEpilogueFwdINS6_IJSA_SA_SB_EEES9_NS_10bfloat16_tESF_Li256ELb0ELb1ELb0ELb1EEENS1_30DynamicPersistentTileSchedulerILi256ELi128ELb0ELb1ELb1EEEEEEEEEvNT_6ParamsE,(.L_x_15 - _ZN7cutlass13device_kernelIN5flash11enable_sm90INS1_16FlashAttnFwdSm90INS1_25CollectiveMainloopFwdSm90ILi2EN4cute5tupleIJNS5_1CILi1EEES8_S8_EEENS6_IJNS7_ILi128EEENS7_ILi160EEESA_EEELi128ENS_12float_e4m3_tEfNS_4arch4Sm90ELb1ELb0ELb1ELb0ELb1ELb0ELb0ELb1ELb1ELb1ELb0ELb0EEENS1_21CollectiveEpilogueFwdINS6_IJSA_SA_SB_EEES9_NS_10bfloat16_tESF_Li256ELb0ELb1ELb0ELb1EEENS1_30DynamicPersistentTileSchedulerILi256ELi128ELb0ELb1ELb1EEEEEEEEEvNT_6ParamsE)
        .other          _ZN7cutlass13device_kernelIN5flash11enable_sm90INS1_16FlashAttnFwdSm90INS1_25CollectiveMainloopFwdSm90ILi2EN4cute5tupleIJNS5_1CILi1EEES8_S8_EEENS6_IJNS7_ILi128EEENS7_ILi160EEESA_EEELi128ENS_12float_e4m3_tEfNS_4arch4Sm90ELb1ELb0ELb1ELb0ELb1ELb0ELb0ELb1ELb1ELb1ELb0ELb0EEENS1_21CollectiveEpilogueFwdINS6_IJSA_SA_SB_EEES9_NS_10bfloat16_tESF_Li256ELb0ELb1ELb0ELb1EEENS1_30DynamicPersistentTileSchedulerILi256ELi128ELb0ELb1ELb1EEEEEEEEEvNT_6ParamsE,@"STO_CUDA_ENTRY STV_DEFAULT"
_ZN7cutlass13device_kernelIN5flash11enable_sm90INS1_16FlashAttnFwdSm90INS1_25CollectiveMainloopFwdSm90ILi2EN4cute5tupleIJNS5_1CILi1EEES8_S8_EEENS6_IJNS7_ILi128EEENS7_ILi160EEESA_EEELi128ENS_12float_e4m3_tEfNS_4arch4Sm90ELb1ELb0ELb1ELb0ELb1ELb0ELb0ELb1ELb1ELb1ELb0ELb0EEENS1_21CollectiveEpilogueFwdINS6_IJSA_SA_SB_EEES9_NS_10bfloat16_tESF_Li256ELb0ELb1ELb0ELb1EEENS1_30DynamicPersistentTileSchedulerILi256ELi128ELb0ELb1ELb1EEEEEEEEEvNT_6ParamsE:
[----:B------:R-:W-:Y:S01]  /*0000*/  LDC R1, c[0x0][0x37c] ;  /* 0x0000df00ff017b82 */ /* 0x000fe20000000800 */
[----:B------:R-:W-:Y:S05]  /*0010*/  EXIT ;  /* 0x000000000000794d */ /* 0x000fea0003800000 */
.L_x_6:
        /* <DEDUP_REMOVED lines=14> */
.L_x_15:


//--------------------- .text._ZN7cutlass13device_kernelIN5flash11enable_sm90INS1_16FlashAttnFwdSm90INS1_25CollectiveMainloopFwdSm90ILi2EN4cute5tupleIJNS5_1CILi1EEES8_S8_EEENS6_IJNS7_ILi128EEENS7_ILi160EEESA_EEELi128ENS_12float_e4m3_tEfNS_4arch4Sm90ELb1ELb0ELb1ELb1ELb1ELb0ELb0ELb1ELb1ELb1ELb0ELb0EEENS1_21CollectiveEpilogueFwdINS6_IJSA_SA_SB_EEES9_NS_10bfloat16_tESF_Li256ELb1ELb1ELb0ELb1EEENS1_36VarlenDynamicPersistentTileSchedulerILi128ELi160ELi256ELi128ELb0ELb1ELb1ELb1ELb1ELb1EEEEEEEEEvNT_6ParamsE --------------------------
	.section	.text._ZN7cutlass13device_kernelIN5flash11enable_sm90INS1_16FlashAttnFwdSm90INS1_25CollectiveMainloopFwdSm90ILi2EN4cute5tupleIJNS5_1CILi1EEES8_S8_EEENS6_IJNS7_ILi128EEENS7_ILi160EEESA_EEELi128ENS_12float_e4m3_tEfNS_4arch4Sm90ELb1ELb0ELb1ELb1ELb1ELb0ELb0ELb1ELb1ELb1ELb0ELb0EEENS1_21CollectiveEpilogueFwdINS6_IJSA_SA_SB_EEES9_NS_10bfloat16_tESF_Li256ELb1ELb1ELb0ELb1EEENS1_36VarlenDynamicPersistentTileSchedulerILi128ELi160ELi256ELi128ELb0ELb1ELb1ELb1ELb1ELb1EEEEEEEEEvNT_6ParamsE,"ax",@progbits
	.align	128
.text._ZN7cutlass13device_kernelIN5flash11enable_sm90INS1_16FlashAttnFwdSm90INS1_25CollectiveMainloopFwdSm90ILi2EN4cute5tupleIJNS5_1CILi1EEES8_S8_EEENS6_IJNS7_ILi128EEENS7_ILi160EEESA_EEELi128ENS_12float_e4m3_tEfNS_4arch4Sm90ELb1ELb0ELb1ELb1ELb1ELb0ELb0ELb1ELb1ELb1ELb0ELb0EEENS1_21CollectiveEpilogueFwdINS6_IJSA_SA_SB_EEES9_NS_10bfloat16_tESF_Li256ELb1ELb1ELb0ELb1EEENS1_36VarlenDynamicPersistentTileSchedulerILi128ELi160ELi256ELi128ELb0ELb1ELb1ELb1ELb1ELb1EEEEEEEEEvNT_6ParamsE:
        .type           _ZN7cutlass13device_kernelIN5flash11enable_sm90INS1_16FlashAttnFwdSm90INS1_25CollectiveMainloopFwdSm90ILi2EN4cute5tupleIJNS5_1CILi1EEES8_S8_EEENS6_IJNS7_ILi128EEENS7_ILi160EEESA_EEELi128ENS_12float_e4m3_tEfNS_4arch4Sm90ELb1ELb0ELb1ELb1ELb1ELb0ELb0ELb1ELb1ELb1ELb0ELb0EEENS1_21CollectiveEpilogueFwdINS6_IJSA_SA_SB_EEES9_NS_10bfloat16_tESF_Li256ELb1ELb1ELb0ELb1EEENS1_36VarlenDynamicPersistentTileSchedulerILi128ELi160ELi256ELi128ELb0ELb1ELb1ELb1ELb1ELb1EEEEEEEEEvNT_6ParamsE,@function
        .size           _ZN7cutlass13device_kernelIN5flash11enable_sm90INS1_16FlashAttnFwdSm90INS1_25CollectiveMainloopFwdSm90ILi2EN4cute5tupleIJNS5_1CILi1EEES8_S8_EEENS6_IJNS7_ILi128EEENS7_ILi160EEESA_EEELi128ENS_12float_e4m3_tEfNS_4arch4Sm90ELb1ELb0ELb1ELb1ELb1ELb0ELb0ELb1ELb1ELb1ELb0ELb0EEENS1_21CollectiveEpilogueFwdINS6_IJSA_SA_SB_EEES9_NS_10bfloat16_tESF_Li256ELb1ELb1ELb0ELb1EEENS1_36VarlenDynamicPersistentTileSchedulerILi128ELi160ELi256ELi128ELb0ELb1ELb1ELb1ELb1ELb1EEEEEEEEEvNT_6ParamsE,(.L_x_16 - _ZN7cutlass13device_kernelIN5flash11enable_sm90INS1_16FlashAttnFwdSm90INS1_25CollectiveMainloopFwdSm90ILi2EN4cute5tupleIJNS5_1CILi1EEES8_S8_EEENS6_IJNS7_ILi128EEENS7_ILi160EEESA_EEELi128ENS_12float_e4m3_tEfNS_4arch4Sm90ELb1ELb0ELb1ELb1ELb1ELb0ELb0ELb1ELb1ELb1ELb0ELb0EEENS1_21CollectiveEpilogueFwdINS6_IJSA_SA_SB_EEES9_NS_10bfloat16_tESF_Li256ELb1ELb1ELb0ELb1EEENS1_36VarlenDynamicPersistentTileSchedulerILi128ELi160ELi256ELi128ELb0ELb1ELb1ELb1ELb1ELb1EEEEEEEEEvNT_6ParamsE)
        .other          _ZN7cutlass13device_kernelIN5flash11enable_sm90INS1_16FlashAttnFwdSm90INS1_25CollectiveMainloopFwdSm90ILi2EN4cute5tupleIJNS5_1CILi1EEES8_S8_EEENS6_IJNS7_ILi128EEENS7_ILi160EEESA_EEELi128ENS_12float_e4m3_tEfNS_4arch4Sm90ELb1ELb0ELb1ELb1ELb1ELb0ELb0ELb1ELb1ELb1ELb0ELb0EEENS1_21CollectiveEpilogueFwdINS6_IJSA_SA_SB_EEES9_NS_10bfloat16_tESF_Li256ELb1ELb1ELb0ELb1EEENS1_36VarlenDynamicPersistentTileSchedulerILi128ELi160ELi256ELi128ELb0ELb1ELb1ELb1ELb1ELb1EEEEEEEEEvNT_6ParamsE,@"STO_CUDA_ENTRY STV_DEFAULT"
_ZN7cutlass13device_kernelIN5flash11enable_sm90INS1_16FlashAttnFwdSm90INS1_25CollectiveMainloopFwdSm90ILi2EN4cute5tupleIJNS5_1CILi1EEES8_S8_EEENS6_IJNS7_ILi128EEENS7_ILi160EEESA_EEELi128ENS_12float_e4m3_tEfNS_4arch4Sm90ELb1ELb0ELb1ELb1ELb1ELb0ELb0ELb1ELb1ELb1ELb0ELb0EEENS1_21CollectiveEpilogueFwdINS6_IJSA_SA_SB_EEES9_NS_10bfloat16_tESF_Li256ELb1ELb1ELb0ELb1EEENS1_36VarlenDynamicPersistentTileSchedulerILi128ELi160ELi256ELi128ELb0ELb1ELb1ELb1ELb1ELb1EEEEEEEEEvNT_6ParamsE:
[----:B------:R-:W-:Y:S01]  /*0000*/  LDC R1, c[0x0][0x37c] ;  /* 0x0000df00ff017b82 */ /* 0x000fe20000000800 */
[----:B------:R-:W-:Y:S05]  /*0010*/  EXIT ;  /* 0x000000000000794d */ /* 0x000fea0003800000 */
.L_x_7:
        /* <DEDUP_REMOVED lines=14> */
.L_x_16:


//--------------------- .text._ZN7cutlass13device_kernelIN5flash11enable_sm90INS1_16FlashAttnFwdSm90INS1_25CollectiveMainloopFwdSm90ILi2EN4cute5tupleIJNS5_1CILi1EEES8_S8_EEENS6_IJNS7_ILi128EEENS7_ILi160EEESA_EEELi128ENS_12float_e4m3_tEfNS_4arch4Sm90ELb1ELb0ELb1ELb1ELb1ELb1ELb0ELb1ELb1ELb1ELb0ELb0EEENS1_21CollectiveEpilogueFwdINS6_IJSA_SA_SB_EEES9_NS_10bfloat16_tESF_Li256ELb1ELb1ELb0ELb1EEENS1_36VarlenDynamicPersistentTileSchedulerILi128ELi160ELi256ELi128ELb0ELb1ELb1ELb1ELb1ELb1EEEEEEEEEvNT_6ParamsE --------------------------
	.section	.text._ZN7cutlass13device_kernelIN5flash11enable_sm90INS1_16FlashAttnFwdSm90INS1_25CollectiveMainloopFwdSm90ILi2EN4cute5tupleIJNS5_1CILi1EEES8_S8_EEENS6_IJNS7_ILi128EEENS7_ILi160EEESA_EEELi128ENS_12float_e4m3_tEfNS_4arch4Sm90ELb1ELb0ELb1ELb1ELb1ELb1ELb0ELb1ELb1ELb1ELb0ELb0EEENS1_21CollectiveEpilogueFwdINS6_IJSA_SA_SB_EEES9_NS_10bfloat16_tESF_Li256ELb1ELb1ELb0ELb1EEENS1_36VarlenDynamicPersistentTileSchedulerILi128ELi160ELi256ELi128ELb0ELb1ELb1ELb1ELb1ELb1EEEEEEEEEvNT_6ParamsE,"ax",@progbits
	.align	128
.text._ZN7cutlass13device_kernelIN5flash11enable_sm90INS1_16FlashAttnFwdSm90INS1_25CollectiveMainloopFwdSm90ILi2EN4cute5tupleIJNS5_1CILi1EEES8_S8_EEENS6_IJNS7_ILi128EEENS7_ILi160EEESA_EEELi128ENS_12float_e4m3_tEfNS_4arch4Sm90ELb1ELb0ELb1ELb1ELb1ELb1ELb0ELb1ELb1ELb1ELb0ELb0EEENS1_21CollectiveEpilogueFwdINS6_IJSA_SA_SB_EEES9_NS_10bfloat16_tESF_Li256ELb1ELb1ELb0ELb1EEENS1_36VarlenDynamicPersistentTileSchedulerILi128ELi160ELi256ELi128ELb0ELb1ELb1ELb1ELb1ELb1EEEEEEEEEvNT_6ParamsE:
        .type           _ZN7cutlass13device_kernelIN5flash11enable_sm90INS1_16FlashAttnFwdSm90INS1_25CollectiveMainloopFwdSm90ILi2EN4cute5tupleIJNS5_1CILi1EEES8_S8_EEENS6_IJNS7_ILi128EEENS7_ILi160EEESA_EEELi128ENS_12float_e4m3_tEfNS_4arch4Sm90ELb1ELb0ELb1ELb1ELb1ELb1ELb0ELb1ELb1ELb1ELb0ELb0EEENS1_21CollectiveEpilogueFwdINS6_IJSA_SA_SB_EEES9_NS_10bfloat16_tESF_Li256ELb1ELb1ELb0ELb1EEENS1_36VarlenDynamicPersistentTileSchedulerILi128ELi160ELi256ELi128ELb0ELb1ELb1ELb1ELb1ELb1EEEEEEEEEvNT_6ParamsE,@function
        .size           _ZN7cutlass13device_kernelIN5flash11enable_sm90INS1_16FlashAttnFwdSm90INS1_25CollectiveMainloopFwdSm90ILi2EN4cute5tupleIJNS5_1CILi1EEES8_S8_EEENS6_IJNS7_ILi128EEENS7_ILi160EEESA_EEELi128ENS_12float_e4m3_tEfNS_4arch4Sm90ELb1ELb0ELb1ELb1ELb1ELb1ELb0ELb1ELb1ELb1ELb0ELb0EEENS1_21CollectiveEpilogueFwdINS6_IJSA_SA_SB_EEES9_NS_10bfloat16_tESF_Li256ELb1ELb1ELb0ELb1EEENS1_36VarlenDynamicPersistentTileSchedulerILi128ELi160ELi256ELi128ELb0ELb1ELb1ELb1ELb1ELb1EEEEEEEEEvNT_6ParamsE,(.L_x_17 - _ZN7cutlass13device_kernelIN5flash11enable_sm90INS1_16FlashAttnFwdSm90INS1_25CollectiveMainloopFwdSm90ILi2EN4cute5tupleIJNS5_1CILi1EEES8_S8_EEENS6_IJNS7_ILi128EEENS7_ILi160EEESA_EEELi128ENS_12float_e4m3_tEfNS_4arch4Sm90ELb1ELb0ELb1ELb1ELb1ELb1ELb0ELb1ELb1ELb1ELb0ELb0EEENS1_21CollectiveEpilogueFwdINS6_IJSA_SA_SB_EEES9_NS_10bfloat16_tESF_Li256ELb1ELb1ELb0ELb1EEENS1_36VarlenDynamicPersistentTileSchedulerILi128ELi160ELi256ELi128ELb0ELb1ELb1ELb1ELb1ELb1EEEEEEEEEvNT_6ParamsE)
        .other          _ZN7cutlass13device_kernelIN5flash11enable_sm90INS1_16FlashAttnFwdSm90INS1_25CollectiveMainloopFwdSm90ILi2EN4cute5tupleIJNS5_1CILi1EEES8_S8_EEENS6_IJNS7_ILi128EEENS7_ILi160EEESA_EEELi128ENS_12float_e4m3_tEfNS_4arch4Sm90ELb1ELb0ELb1ELb1ELb1ELb1ELb0ELb1ELb1ELb1ELb0ELb0EEENS1_21CollectiveEpilogueFwdINS6_IJSA_SA_SB_EEES9_NS_10bfloat16_tESF_Li256ELb1ELb1ELb0ELb1EEENS1_36VarlenDynamicPersistentTileSchedulerILi128ELi160ELi256ELi128ELb0ELb1ELb1ELb1ELb1ELb1EEEEEEEEEvNT_6ParamsE,@"STO_CUDA_ENTRY STV_DEFAULT"
_ZN7cutlass13device_kernelIN5flash11enable_sm90INS1_16FlashAttnFwdSm90INS1_25CollectiveMainloopFwdSm90ILi2EN4cute5tupleIJNS5_1CILi1EEES8_S8_EEENS6_IJNS7_ILi128EEENS7_ILi160EEESA_EEELi128ENS_12float_e4m3_tEfNS_4arch4Sm90ELb1ELb0ELb1ELb1ELb1ELb1ELb0ELb1ELb1ELb1ELb0ELb0EEENS1_21CollectiveEpilogueFwdINS6_IJSA_SA_SB_EEES9_NS_10bfloat16_tESF_Li256ELb1ELb1ELb0ELb1EEENS1_36VarlenDynamicPersistentTileSchedulerILi128ELi160ELi256ELi128ELb0ELb1ELb1ELb1ELb1ELb1EEEEEEEEEvNT_6ParamsE:
[----:B------:R-:W-:Y:S01]  /*0000*/  LDC R1, c[0x0][0x37c] ;  /* 0x0000df00ff017b82 */ /* 0x000fe20000000800 */
[----:B------:R-:W-:Y:S05]  /*0010*/  EXIT ;  /* 0x000000000000794d */ /* 0x000fea0003800000 */
.L_x_8:
        /* <DEDUP_REMOVED lines=14> */
.L_x_17:


//--------------------- .nv.shared.reserved.0     --------------------------
	.section	.nv.shared.reserved.0,"aw",@nobits
	.weak		__nv_reservedSMEM_offset_0_alias
	.size		__nv_reservedSMEM_offset_0_alias, 0, 64
	.other		__nv_reservedSMEM_offset_0_alias,@"STO_CUDA_RESERVED_SHARED STV_DEFAULT"
__nv_reservedSMEM_offset_0_alias:
	.zero		0
	.zero		64


//--------------------- .nv.global                --------------------------
	.section	.nv.global,"aw",@nobits
.nv.global:
	.type		_ZN80_INTERNAL_81de5d5f_44_flash_fwd_hdim128_e4m3_paged_softcap_sm90_cu_f3e6f9ee_29534cute1_E,@object
	.size		_ZN80_INTERNAL_81de5d5f_44_flash_fwd_hdim128_e4m3_paged_softcap_sm90_cu_f3e6f9ee_29534cute1_E,(_ZN80_INTERNAL_81de5d5f_44_flash_fwd_hdim128_e4m3_paged_softcap_sm90_cu_f3e6f9ee_29534cuda3std3__45__cpo6cbeginE - _ZN80_INTERNAL_81de5d5f_44_flash_fwd_hdim128_e4m3_paged_softcap_sm90_cu_f3e6f9ee_29534cute1_E)
_ZN80_INTERNAL_81de5d5f_44_flash_fwd_hdim128_e4m3_paged_softcap_sm90_cu_f3e6f9ee_29534cute1_E:
	.zero		1
	.type		_ZN80_INTERNAL_81de5d5f_44_flash_fwd_hdim128_e4m3_paged_softcap_sm90_cu_f3e6f9ee_29534cuda3std3__45__cpo6cbeginE,@object
	.size		_ZN80_INTERNAL_81de5d5f_44_flash_fwd_hdim128_e4m3_paged_softcap_sm90_cu_f3e6f9ee_29534cuda3std3__45__cpo6cbeginE,(_ZN80_INTERNAL_81de5d5f_44_flash_fwd_hdim128_e4m3_paged_softcap_sm90_cu_f3e6f9ee_29534cuda3std3__48in_placeE - _ZN80_INTERNAL_81de5d5f_44_flash_fwd_hdim128_e4m3_paged_softcap_sm90_cu_f3e6f9ee_29534cuda3std3__45__cpo6cbeginE)
_ZN80_INTERNAL_81de5d5f_44_flash_fwd_hdim128_e4m3_paged_softcap_sm90_cu_f3e6f9ee_29534cuda3std3__45__cpo6cbeginE:
	.zero		1
	.type		_ZN80_INTERNAL_81de5d5f_44_flash_fwd_hdim128_e4m3_paged_softcap_sm90_cu_f3e6f9ee_29534cuda3std3__48in_placeE,@object
	.size		_ZN80_INTERNAL_81de5d5f_44_flash_fwd_hdim128_e4m3_paged_softcap_sm90_cu_f3e6f9ee_29534cuda3std3__48in_placeE,(_ZN80_INTERNAL_81de5d5f_44_flash_fwd_hdim128_e4m3_paged_softcap_sm90_cu_f3e6f9ee_29534cuda3std6ranges3__45__cpo9iter_moveE - _ZN80_INTERNAL_81de5d5f_44_flash_fwd_hdim128_e4m3_paged_softcap_sm90_cu_f3e6f9ee_29534cuda3std3__48in_placeE)
_ZN80_INTERNAL_81de5d5f_44_flash_fwd_hdim128_e4m3_paged_softcap_sm90_cu_f3e6f9ee_29534cuda3std3__48in_placeE:
	.zero		1
	.type		_ZN80_INTERNAL_81de5d5f_44_flash_fwd_hdim128_e4m3_paged_softcap_sm90_cu_f3e6f9ee_29534cuda3std6ranges3__45__cpo9iter_moveE,@object
	.size		_ZN80_INTERNAL_81de5d5f_44_flash_fwd_hdim128_e4m3_paged_softcap_sm90_cu_f3e6f9ee_29534cuda3std6ranges3__45__cpo9iter_moveE,(_ZN80_INTERNAL_81de5d5f_44_flash_fwd_hdim128_e4m3_paged_softcap_sm90_cu_f3e6f9ee_29534cuda3std3__45__cpo5beginE - _ZN80_INTERNAL_81de5d5f_44_flash_fwd_hdim128_e4m3_paged_softcap_sm90_cu_f3e6f9ee_29534cuda3std6ranges3__45__cpo9iter_moveE)
_ZN80_INTERNAL_81de5d5f_44_flash_fwd_hdim128_e4m3_paged_softcap_sm90_cu_f3e6f9ee_29534cuda3std6ranges3__45__cpo9iter_moveE:
	.zero		1
	.type		_ZN80_INTERNAL_81de5d5f_44_flash_fwd_hdim128_e4m3_paged_softcap_sm90_cu_f3e6f9ee_29534cuda3std3__45__cpo5beginE,@object
	.size		_ZN80_INTERNAL_81de5d5f_44_flash_fwd_hdim128_e4m3_paged_softcap_sm90_cu_f3e6f9ee_29534cuda3std3__45__cpo5beginE,(_ZN80_INTERNAL_81de5d5f_44_flash_fwd_hdim128_e4m3_paged_softcap_sm90_cu_f3e6f9ee_29534cuda3std3__482_GLOBAL__N__81de5d5f_44_flash_fwd_hdim128_e4m3_paged_softcap_sm90_cu_f3e6f9ee_29536ignoreE - _ZN80_INTERNAL_81de5d5f_44_flash_fwd_hdim128_e4m3_paged_softcap_sm90_cu_f3e6f9ee_29534cuda3std3__45__cpo5beginE)
_ZN80_INTERNAL_81de5d5f_44_flash_fwd_hdim128_e4m3_paged_softcap_sm90_cu_f3e6f9ee_29534cuda3std3__45__cpo5beginE:
	.zero		1
	.type		_ZN80_INTERNAL_81de5d5f_44_flash_fwd_hdim128_e4m3_paged_softcap_sm90_cu_f3e6f9ee_29534cuda3std3__482_GLOBAL__N__81de5d5f_44_flash_fwd_hdim128_e4m3_paged_softcap_sm90_cu_f3e6f9ee_29536ignoreE,@object
	.size		_ZN80_INTERNAL_81de5d5f_44_flash_fwd_hdim128_e4m3_paged_softcap_sm90_cu_f3e6f9ee_29534cuda3std3__482_GLOBAL__N__81de5d5f_44_flash_fwd_hdim128_e4m3_paged_softcap_sm90_cu_f3e6f9ee_29536ignoreE,(_ZN80_INTERNAL_81de5d5f_44_flash_fwd_hdim128_e4m3_paged_softcap_sm90_cu_f3e6f9ee_29534cute7productE - _ZN80_INTERNAL_81de5d5f_44_flash_fwd_hdim128_e4m3_paged_softcap_sm90_cu_f3e6f9ee_29534cuda3std3__482_GLOBAL__N__81de5d5f_44_flash_fwd_hdim128_e4m3_paged_softcap_sm90_cu_f3e6f9ee_29536ignoreE)
_ZN80_INTERNAL_81de5d5f_44_flash_fwd_hdim128_e4m3_paged_softcap_sm90_cu_f3e6f9ee_29534cuda3std3__482_GLOBAL__N__81de5d5f_44_flash_fwd_hdim128_e4m3_paged_softcap_sm90_cu_f3e6f9ee_29536ignoreE:
	.zero		1
	.type		_ZN80_INTERNAL_81de5d5f_44_flash_fwd_hdim128_e4m3_paged_softcap_sm90_cu_f3e6f9ee_29534cute7productE,@object
	.size		_ZN80_INTERNAL_81de5d5f_44_flash_fwd_hdim128_e4m3_paged_softcap_sm90_cu_f3e6f9ee_29534cute7productE,(_ZN80_INTERNAL_81de5d5f_44_flash_fwd_hdim128_e4m3_paged_softcap_sm90_cu_f3e6f9ee_29534cuda3std3__45__cpo3endE - _ZN80_INTERNAL_81de5d5f_44_flash_fwd_hdim128_e4m3_paged_softcap_sm90_cu_f3e6f9ee_29534cute7productE)
_ZN80_INTERNAL_81de5d5f_44_flash_fwd_hdim128_e4m3_paged_softcap_sm90_cu_f3e6f9ee_29534cute7productE:
	.zero		1
	.type		_ZN80_INTERNAL_81de5d5f_44_flash_fwd_hdim128_e4m3_paged_softcap_sm90_cu_f3e6f9ee_29534cuda3std3__45__cpo3endE,@object
	.size		_ZN80_INTERNAL_81de5d5f_44_flash_fwd_hdim128_e4m3_paged_softcap_sm90_cu_f3e6f9ee_29534cuda3std3__45__cpo3endE,(_ZN80_INTERNAL_81de5d5f_44_flash_fwd_hdim128_e4m3_paged_softcap_sm90_cu_f3e6f9ee_29534cuda3std3__419piecewise_constructE - _ZN80_INTERNAL_81de5d5f_44_flash_fwd_hdim128_e4m3_paged_softcap_sm90_cu_f3e6f9ee_29534cuda3std3__45__cpo3endE)
_ZN80_INTERNAL_81de5d5f_44_flash_fwd_hdim128_e4m3_paged_softcap_sm90_cu_f3e6f9ee_29534cuda3std3__45__cpo3endE:
	.zero		1
	.type		_ZN80_INTERNAL_81de5d5f_44_flash_fwd_hdim128_e4m3_paged_softcap_sm90_cu_f3e6f9ee_29534cuda3std3__419piecewise_constructE,@object
	.size		_ZN80_INTERNAL_81de5d5f_44_flash_fwd_hdim128_e4m3_paged_softcap_sm90_cu_f3e6f9ee_29534cuda3std3__419piecewise_constructE,(_ZN80_INTERNAL_81de5d5f_44_flash_fwd_hdim128_e4m3_paged_softcap_sm90_cu_f3e6f9ee_29534cuda3std3__45__cpo4cendE - _ZN80_INTERNAL_81de5d5f_44_flash_fwd_hdim128_e4m3_paged_softcap_sm90_cu_f3e6f9ee_29534cuda3std3__419piecewise_constructE)
_ZN80_INTERNAL_81de5d5f_44_flash_fwd_hdim128_e4m3_paged_softcap_sm90_cu_f3e6f9ee_29534cuda3std3__419piecewise_constructE:
	.zero		1
	.type		_ZN80_INTERNAL_81de5d5f_44_flash_fwd_hdim128_e4m3_paged_softcap_sm90_cu_f3e6f9ee_29534cuda3std3__45__cpo4cendE,@object
	.size		_ZN80_INTERNAL_81de5d5f_44_flash_fwd_hdim128_e4m3_paged_softcap_sm90_cu_f3e6f9ee_29534cuda3std3__45__cpo4cendE,(_ZN80_INTERNAL_81de5d5f_44_flash_fwd_hdim128_e4m3_paged_softcap_sm90_cu_f3e6f9ee_29534cuda3std6ranges3__45__cpo4swapE - _ZN80_INTERNAL_81de5d5f_44_flash_fwd_hdim128_e4m3_paged_softcap_sm90_cu_f3e6f9ee_29534cuda3std3__45__cpo4cendE)
_ZN80_INTERNAL_81de5d5f_44_flash_fwd_hdim128_e4m3_paged_softcap_sm90_cu_f3e6f9ee_29534cuda3std3__45__cpo4cendE:
	.zero		1
	.type		_ZN80_INTERNAL_81de5d5f_44_flash_fwd_hdim128_e4m3_paged_softcap_sm90_cu_f3e6f9ee_29534cuda3std6ranges3__45__cpo4swapE,@object
	.size		_ZN80_INTERNAL_81de5d5f_44_flash_fwd_hdim128_e4m3_paged_softcap_sm90_cu_f3e6f9ee_29534cuda3std6ranges3__45__cpo4swapE,(.L_7 - _ZN80_INTERNAL_81de5d5f_44_flash_fwd_hdim128_e4m3_paged_softcap_sm90_cu_f3e6f9ee_29534cuda3std6ranges3__45__cpo4swapE)
_ZN80_INTERNAL_81de5d5f_44_flash_fwd_hdim128_e4m3_paged_softcap_sm90_cu_f3e6f9ee_29534cuda3std6ranges3__45__cpo4swapE:
	.zero		1
.L_7:


//--------------------- .nv.constant0._ZN7cutlass13device_kernelIN5flash11enable_sm90INS1_16FlashAttnFwdSm90INS1_25CollectiveMainloopFwdSm90ILi2EN4cute5tupleIJNS5_1CILi1EEES8_S8_EEENS6_IJNS7_ILi128EEENS7_ILi160EEESA_EEELi128ENS_12float_e4m3_tEfNS_4arch4Sm90ELb0ELb0ELb1ELb0ELb1ELb0ELb0ELb1ELb1ELb1ELb0ELb0EEENS1_21CollectiveEpilogueFwdINS6_IJSA_SA_SB_EEES9_NS_10bfloat16_tESF_Li256ELb0ELb1ELb0ELb1EEENS1_29StaticPersistentTileSchedulerILb0EEEEEEEEEvNT_6ParamsE --------------------------
	.section	.nv.constant0._ZN7cutlass13device_kernelIN5flash11enable_sm90INS1_16FlashAttnFwdSm90INS1_25CollectiveMainloopFwdSm90ILi2EN4cute5tupleIJNS5_1CILi1EEES8_S8_EEENS6_IJNS7_ILi128EEENS7_ILi160EEESA_EEELi128ENS_12float_e4m3_tEfNS_4arch4Sm90ELb0ELb0ELb1ELb0ELb1ELb0ELb0ELb1ELb1ELb1ELb0ELb0EEENS1_21CollectiveEpilogueFwdINS6_IJSA_SA_SB_EEES9_NS_10bfloat16_tESF_Li256ELb0ELb1ELb0ELb1EEENS1_29StaticPersistentTileSchedulerILb0EEEEEEEEEvNT_6ParamsE,"a",@progbits
	.sectionflags	@""
	.align	4
.nv.constant0._ZN7cutlass13device_kernelIN5flash11enable_sm90INS1_16FlashAttnFwdSm90INS1_25CollectiveMainloopFwdSm90ILi2EN4cute5tupleIJNS5_1CILi1EEES8_S8_EEENS6_IJNS7_ILi128EEENS7_ILi160EEESA_EEELi128ENS_12float_e4m3_tEfNS_4arch4Sm90ELb0ELb0ELb1ELb0ELb1ELb0ELb0ELb1ELb1ELb1ELb0ELb0EEENS1_21CollectiveEpilogueFwdINS6_IJSA_SA_SB_EEES9_NS_10bfloat16_tESF_Li256ELb0ELb1ELb0ELb1EEENS1_29StaticPersistentTileSchedulerILb0EEEEEEEEEvNT_6ParamsE:
	.zero		3456


//--------------------- .nv.constant0._ZN7cutlass13device_kernelIN5flash11enable_sm90INS1_16FlashAttnFwdSm90INS1_25CollectiveMainloopFwdSm90ILi2EN4cute5tupleIJNS5_1CILi1EEES8_S8_EEENS6_IJNS7_ILi128EEENS7_ILi160EEESA_EEELi128ENS_12float_e4m3_tEfNS_4arch4Sm90ELb0ELb0ELb1ELb1ELb1ELb0ELb0ELb1ELb1ELb1ELb0ELb0EEENS1_21CollectiveEpilogueFwdINS6_IJSA_SA_SB_EEES9_NS_10bfloat16_tESF_Li256ELb1ELb1ELb0ELb1EEENS1_36VarlenDynamicPersistentTileSchedulerILi128ELi160ELi256ELi128ELb0ELb1ELb1ELb0ELb1ELb1EEEEEEEEEvNT_6ParamsE --------------------------
	.section	.nv.constant0._ZN7cutlass13device_kernelIN5flash11enable_sm90INS1_16FlashAttnFwdSm90INS1_25CollectiveMainloopFwdSm90ILi2EN4cute5tupleIJNS5_1CILi1EEES8_S8_EEENS6_IJNS7_ILi128EEENS7_ILi160EEESA_EEELi128ENS_12float_e4m3_tEfNS_4arch4Sm90ELb0ELb0ELb1ELb1ELb1ELb0ELb0ELb1ELb1ELb1ELb0ELb0EEENS1_21CollectiveEpilogueFwdINS6_IJSA_SA_SB_EEES9_NS_10bfloat16_tESF_Li256ELb1ELb1ELb0ELb1EEENS1_36VarlenDynamicPersistentTileSchedulerILi128ELi160ELi256ELi128ELb0ELb1ELb1ELb0ELb1ELb1EEEEEEEEEvNT_6ParamsE,"a",@progbits
	.sectionflags	@""
	.align	4
.nv.constant0._ZN7cutlass13device_kernelIN5flash11enable_sm90INS1_16FlashAttnFwdSm90INS1_25CollectiveMainloopFwdSm90ILi2EN4cute5tupleIJNS5_1CILi1EEES8_S8_EEENS6_IJNS7_ILi128EEENS7_ILi160EEESA_EEELi128ENS_12float_e4m3_tEfNS_4arch4Sm90ELb0ELb0ELb1ELb1ELb1ELb0ELb0ELb1ELb1ELb1ELb0ELb0EEENS1_21CollectiveEpilogueFwdINS6_IJSA_SA_SB_EEES9_NS_10bfloat16_tESF_Li256ELb1ELb1ELb0ELb1EEENS1_36VarlenDynamicPersistentTileSchedulerILi128ELi160ELi256ELi128ELb0ELb1ELb1ELb0ELb1ELb1EEEEEEEEEvNT_6ParamsE:
	.zero		3584


//--------------------- .nv.constant0._ZN7cutlass13device_kernelIN5flash11enable_sm90INS1_16FlashAttnFwdSm90INS1_25CollectiveMainloopFwdSm90ILi2EN4cute5tupleIJNS5_1CILi1EEES8_S8_EEENS6_IJNS7_ILi128EEENS7_ILi160EEESA_EEELi128ENS_12float_e4m3_tEfNS_4arch4Sm90ELb0ELb0ELb1ELb1ELb1ELb1ELb0ELb1ELb1ELb1ELb0ELb0EEENS1_21CollectiveEpilogueFwdINS6_IJSA_SA_SB_EEES9_NS_10bfloat16_tESF_Li256ELb1ELb1ELb0ELb1EEENS1_36VarlenDynamicPersistentTileSchedulerILi128ELi160ELi256ELi128ELb0ELb1ELb1ELb0ELb1ELb1EEEEEEEEEvNT_6ParamsE --------------------------
	.section	.nv.constant0._ZN7cutlass13device_kernelIN5flash11enable_sm90INS1_16FlashAttnFwdSm90INS1_25CollectiveMainloopFwdSm90ILi2EN4cute5tupleIJNS5_1CILi1EEES8_S8_EEENS6_IJNS7_ILi128EEENS7_ILi160EEESA_EEELi128ENS_12float_e4m3_tEfNS_4arch4Sm90ELb0ELb0ELb1ELb1ELb1ELb1ELb0ELb1ELb1ELb1ELb0ELb0EEENS1_21CollectiveEpilogueFwdINS6_IJSA_SA_SB_EEES9_NS_10bfloat16_tESF_Li256ELb1ELb1ELb0ELb1EEENS1_36VarlenDynamicPersistentTileSchedulerILi128ELi160ELi256ELi128ELb0ELb1ELb1ELb0ELb1ELb1EEEEEEEEEvNT_6ParamsE,"a",@progbits
	.sectionflags	@""
	.align	4
.nv.constant0._ZN7cutlass13device_kernelIN5flash11enable_sm90INS1_16FlashAttnFwdSm90INS1_25CollectiveMainloopFwdSm90ILi2EN4cute5tupleIJNS5_1CILi1EEES8_S8_EEENS6_IJNS7_ILi128EEENS7_ILi160EEESA_EEELi128ENS_12float_e4m3_tEfNS_4arch4Sm90ELb0ELb0ELb1ELb1ELb1ELb1ELb0ELb1ELb1ELb1ELb0ELb0EEENS1_21CollectiveEpilogueFwdINS6_IJSA_SA_SB_EEES9_NS_10bfloat16_tESF_Li256ELb1ELb1ELb0ELb1EEENS1_36VarlenDynamicPersistentTileSchedulerILi128ELi160ELi256ELi128ELb0ELb1ELb1ELb0ELb1ELb1EEEEEEEEEvNT_6ParamsE:
	.zero		3584


//--------------------- .nv.constant0._ZN7cutlass13device_kernelIN5flash11enable_sm90INS1_16FlashAttnFwdSm90INS1_25CollectiveMainloopFwdSm90ILi2EN4cute5tupleIJNS5_1CILi1EEES8_S8_EEENS6_IJNS7_ILi128EEENS7_ILi160EEESA_EEELi128ENS_12float_e4m3_tEfNS_4arch4Sm90ELb0ELb1ELb1ELb0ELb1ELb0ELb0ELb1ELb1ELb1ELb0ELb0EEENS1_21CollectiveEpilogueFwdINS6_IJSA_SA_SB_EEES9_NS_10bfloat16_tESF_Li256ELb0ELb1ELb0ELb1EEENS1_30DynamicPersistentTileSchedulerILi256ELi128ELb0ELb1ELb1EEEEEEEEEvNT_6ParamsE --------------------------
	.section	.nv.constant0._ZN7cutlass13device_kernelIN5flash11enable_sm90INS1_16FlashAttnFwdSm90INS1_25CollectiveMainloopFwdSm90ILi2EN4cute5tupleIJNS5_1CILi1EEES8_S8_EEENS6_IJNS7_ILi128EEENS7_ILi160EEESA_EEELi128ENS_12float_e4m3_tEfNS_4arch4Sm90ELb0ELb1ELb1ELb0ELb1ELb0ELb0ELb1ELb1ELb1ELb0ELb0EEENS1_21CollectiveEpilogueFwdINS6_IJSA_SA_SB_EEES9_NS_10bfloat16_tESF_Li256ELb0ELb1ELb0ELb1EEENS1_30DynamicPersistentTileSchedulerILi256ELi128ELb0ELb1ELb1EEEEEEEEEvNT_6ParamsE,"a",@progbits
	.sectionflags	@""
	.align	4
.nv.constant0._ZN7cutlass13device_kernelIN5flash11enable_sm90INS1_16FlashAttnFwdSm90INS1_25CollectiveMainloopFwdSm90ILi2EN4cute5tupleIJNS5_1CILi1EEES8_S8_EEENS6_IJNS7_ILi128EEENS7_ILi160EEESA_EEELi128ENS_12float_e4m3_tEfNS_4arch4Sm90ELb0ELb1ELb1ELb0ELb1ELb0ELb0ELb1ELb1ELb1ELb0ELb0EEENS1_21CollectiveEpilogueFwdINS6_IJSA_SA_SB_EEES9_NS_10bfloat16_tESF_Li256ELb0ELb1ELb0ELb1EEENS1_30DynamicPersistentTileSchedulerILi256ELi128ELb0ELb1ELb1EEEEEEEEEvNT_6ParamsE:
	.zero		3584


//--------------------- .nv.constant0._ZN7cutlass13device_kernelIN5flash11enable_sm90INS1_16FlashAttnFwdSm90INS1_25CollectiveMainloopFwdSm90ILi2EN4cute5tupleIJNS5_1CILi1EEES8_S8_EEENS6_IJNS7_ILi128EEENS7_ILi160EEESA_EEELi128ENS_12float_e4m3_tEfNS_4arch4Sm90ELb0ELb1ELb1ELb1ELb1ELb0ELb0ELb1ELb1ELb1ELb0ELb0EEENS1_21CollectiveEpilogueFwdINS6_IJSA_SA_SB_EEES9_NS_10bfloat16_tESF_Li256ELb1ELb1ELb0ELb1EEENS1_36VarlenDynamicPersistentTileSchedulerILi128ELi160ELi256ELi128ELb0ELb1ELb1ELb1ELb0ELb1EEEEEEEEEvNT_6ParamsE --------------------------
	.section	.nv.constant0._ZN7cutlass13device_kernelIN5flash11enable_sm90INS1_16FlashAttnFwdSm90INS1_25CollectiveMainloopFwdSm90ILi2EN4cute5tupleIJNS5_1CILi1EEES8_S8_EEENS6_IJNS7_ILi128EEENS7_ILi160EEESA_EEELi128ENS_12float_e4m3_tEfNS_4arch4Sm90ELb0ELb1ELb1ELb1ELb1ELb0ELb0ELb1ELb1ELb1ELb0ELb0EEENS1_21CollectiveEpilogueFwdINS6_IJSA_SA_SB_EEES9_NS_10bfloat16_tESF_Li256ELb1ELb1ELb0ELb1EEENS1_36VarlenDynamicPersistentTileSchedulerILi128ELi160ELi256ELi128ELb0ELb1ELb1ELb1ELb0ELb1EEEEEEEEEvNT_6ParamsE,"a",@progbits
	.sectionflags	@""
	.align	4
.nv.constant0._ZN7cutlass13device_kernelIN5flash11enable_sm90INS1_16FlashAttnFwdSm90INS1_25CollectiveMainloopFwdSm90ILi2EN4cute5tupleIJNS5_1CILi1EEES8_S8_EEENS6_IJNS7_ILi128EEENS7_ILi160EEESA_EEELi128ENS_12float_e4m3_tEfNS_4arch4Sm90ELb0ELb1ELb1ELb1ELb1ELb0ELb0ELb1ELb1ELb1ELb0ELb0EEENS1_21CollectiveEpilogueFwdINS6_IJSA_SA_SB_EEES9_NS_10bfloat16_tESF_Li256ELb1ELb1ELb0ELb1EEENS1_36VarlenDynamicPersistentTileSchedulerILi128ELi160ELi256ELi128ELb0ELb1ELb1ELb1ELb0ELb1EEEEEEEEEvNT_6ParamsE:
	.zero		3584


//--------------------- .nv.constant0._ZN7cutlass13device_kernelIN5flash11enable_sm90INS1_16FlashAttnFwdSm90INS1_25CollectiveMainloopFwdSm90ILi2EN4cute5tupleIJNS5_1CILi1EEES8_S8_EEENS6_IJNS7_ILi128EEENS7_ILi160EEESA_EEELi128ENS_12float_e4m3_tEfNS_4arch4Sm90ELb0ELb1ELb1ELb1ELb1ELb1ELb0ELb1ELb1ELb1ELb0ELb0EEENS1_21CollectiveEpilogueFwdINS6_IJSA_SA_SB_EEES9_NS_10bfloat16_tESF_Li256ELb1ELb1ELb0ELb1EEENS1_36VarlenDynamicPersistentTileSchedulerILi128ELi160ELi256ELi128ELb0ELb1ELb1ELb1ELb0ELb1EEEEEEEEEvNT_6ParamsE --------------------------
	.section	.nv.constant0._ZN7cutlass13device_kernelIN5flash11enable_sm90INS1_16FlashAttnFwdSm90INS1_25CollectiveMainloopFwdSm90ILi2EN4cute5tupleIJNS5_1CILi1EEES8_S8_EEENS6_IJNS7_ILi128EEENS7_ILi160EEESA_EEELi128ENS_12float_e4m3_tEfNS_4arch4Sm90ELb0ELb1ELb1ELb1ELb1ELb1ELb0ELb1ELb1ELb1ELb0ELb0EEENS1_21CollectiveEpilogueFwdINS6_IJSA_SA_SB_EEES9_NS_10bfloat16_tESF_Li256ELb1ELb1ELb0ELb1EEENS1_36VarlenDynamicPersistentTileSchedulerILi128ELi160ELi256ELi128ELb0ELb1ELb1ELb1ELb0ELb1EEEEEEEEEvNT_6ParamsE,"a",@progbits
	.sectionflags	@""
	.align	4
.nv.constant0._ZN7cutlass13device_kernelIN5flash11enable_sm90INS1_16FlashAttnFwdSm90INS1_25CollectiveMainloopFwdSm90ILi2EN4cute5tupleIJNS5_1CILi1EEES8_S8_EEENS6_IJNS7_ILi128EEENS7_ILi160EEESA_EEELi128ENS_12float_e4m3_tEfNS_4arch4Sm90ELb0ELb1ELb1ELb1ELb1ELb1ELb0ELb1ELb1ELb1ELb0ELb0EEENS1_21CollectiveEpilogueFwdINS6_IJSA_SA_SB_EEES9_NS_10bfloat16_tESF_Li256ELb1ELb1ELb0ELb1EEENS1_36VarlenDynamicPersistentTileSchedulerILi128ELi160ELi256ELi128ELb0ELb1ELb1ELb1ELb0ELb1EEEEEEEEEvNT_6ParamsE:
	.zero		3584


//--------------------- .nv.constant0._ZN7cutlass13device_kernelIN5flash11enable_sm90INS1_16FlashAttnFwdSm90INS1_25CollectiveMainloopFwdSm90ILi2EN4cute5tupleIJNS5_1CILi1EEES8_S8_EEENS6_IJNS7_ILi128EEENS7_ILi160EEESA_EEELi128ENS_12float_e4m3_tEfNS_4arch4Sm90ELb1ELb0ELb1ELb0ELb1ELb0ELb0ELb1ELb1ELb1ELb0ELb0EEENS1_21CollectiveEpilogueFwdINS6_IJSA_SA_SB_EEES9_NS_10bfloat16_tESF_Li256ELb0ELb1ELb0ELb1EEENS1_30DynamicPersistentTileSchedulerILi256ELi128ELb0ELb1ELb1EEEEEEEEEvNT_6ParamsE --------------------------
	.section	.nv.constant0._ZN7cutlass13device_kernelIN5flash11enable_sm90INS1_16FlashAttnFwdSm90INS1_25CollectiveMainloopFwdSm90ILi2EN4cute5tupleIJNS5_1CILi1EEES8_S8_EEENS6_IJNS7_ILi128EEENS7_ILi160EEESA_EEELi128ENS_12float_e4m3_tEfNS_4arch4Sm90ELb1ELb0ELb1ELb0ELb1ELb0ELb0ELb1ELb1ELb1ELb0ELb0EEENS1_21CollectiveEpilogueFwdINS6_IJSA_SA_SB_EEES9_NS_10bfloat16_tESF_Li256ELb0ELb1ELb0ELb1EEENS1_30DynamicPersistentTileSchedulerILi256ELi128ELb0ELb1ELb1EEEEEEEEEvNT_6ParamsE,"a",@progbits
	.sectionflags	@""
	.align	4
.nv.constant0._ZN7cutlass13device_kernelIN5flash11enable_sm90INS1_16FlashAttnFwdSm90INS1_25CollectiveMainloopFwdSm90ILi2EN4cute5tupleIJNS5_1CILi1EEES8_S8_EEENS6_IJNS7_ILi128EEENS7_ILi160EEESA_EEELi128ENS_12float_e4m3_tEfNS_4arch4Sm90ELb1ELb0ELb1ELb0ELb1ELb0ELb0ELb1ELb1ELb1ELb0ELb0EEENS1_21CollectiveEpilogueFwdINS6_IJSA_SA_SB_EEES9_NS_10bfloat16_tESF_Li256ELb0ELb1ELb0ELb1EEENS1_30DynamicPersistentTileSchedulerILi256ELi128ELb0ELb1ELb1EEEEEEEEEvNT_6ParamsE:
	.zero		3584


//--------------------- .nv.constant0._ZN7cutlass13device_kernelIN5flash11enable_sm90INS1_16FlashAttnFwdSm90INS1_25CollectiveMainloopFwdSm90ILi2EN4cute5tupleIJNS5_1CILi1EEES8_S8_EEENS6_IJNS7_ILi128EEENS7_ILi160EEESA_EEELi128ENS_12float_e4m3_tEfNS_4arch4Sm90ELb1ELb0ELb1ELb1ELb1ELb0ELb0ELb1ELb1ELb1ELb0ELb0EEENS1_21CollectiveEpilogueFwdINS6_IJSA_SA_SB_EEES9_NS_10bfloat16_tESF_Li256ELb1ELb1ELb0ELb1EEENS1_36VarlenDynamicPersistentTileSchedulerILi128ELi160ELi256ELi128ELb0ELb1ELb1ELb1ELb1ELb1EEEEEEEEEvNT_6ParamsE --------------------------
	.section	.nv.constant0._ZN7cutlass13device_kernelIN5flash11enable_sm90INS1_16FlashAttnFwdSm90INS1_25CollectiveMainloopFwdSm90ILi2EN4cute5tupleIJNS5_1CILi1EEES8_S8_EEENS6_IJNS7_ILi128EEENS7_ILi160EEESA_EEELi128ENS_12float_e4m3_tEfNS_4arch4Sm90ELb1ELb0ELb1ELb1ELb1ELb0ELb0ELb1ELb1ELb1ELb0ELb0EEENS1_21CollectiveEpilogueFwdINS6_IJSA_SA_SB_EEES9_NS_10bfloat16_tESF_Li256ELb1ELb1ELb0ELb1EEENS1_36VarlenDynamicPersistentTileSchedulerILi128ELi160ELi256ELi128ELb0ELb1ELb1ELb1ELb1ELb1EEEEEEEEEvNT_6ParamsE,"a",@progbits
	.sectionflags	@""
	.align	4
.nv.constant0._ZN7cutlass13device_kernelIN5flash11enable_sm90INS1_16FlashAttnFwdSm90INS1_25CollectiveMainloopFwdSm90ILi2EN4cute5tupleIJNS5_1CILi1EEES8_S8_EEENS6_IJNS7_ILi128EEENS7_ILi160EEESA_EEELi128ENS_12float_e4m3_tEfNS_4arch4Sm90ELb1ELb0ELb1ELb1ELb1ELb0ELb0ELb1ELb1ELb1ELb0ELb0EEENS1_21CollectiveEpilogueFwdINS6_IJSA_SA_SB_EEES9_NS_10bfloat16_tESF_Li256ELb1ELb1ELb0ELb1EEENS1_36VarlenDynamicPersistentTileSchedulerILi128ELi160ELi256ELi128ELb0ELb1ELb1ELb1ELb1ELb1EEEEEEEEEvNT_6ParamsE:
	.zero		3584


//--------------------- .nv.constant0._ZN7cutlass13device_kernelIN5flash11enable_sm90INS1_16FlashAttnFwdSm90INS1_25CollectiveMainloopFwdSm90ILi2EN4cute5tupleIJNS5_1CILi1EEES8_S8_EEENS6_IJNS7_ILi128EEENS7_ILi160EEESA_EEELi128ENS_12float_e4m3_tEfNS_4arch4Sm90ELb1ELb0ELb1ELb1ELb1ELb1ELb0ELb1ELb1ELb1ELb0ELb0EEENS1_21CollectiveEpilogueFwdINS6_IJSA_SA_SB_EEES9_NS_10bfloat16_tESF_Li256ELb1ELb1ELb0ELb1EEENS1_36VarlenDynamicPersistentTileSchedulerILi128ELi160ELi256ELi128ELb0ELb1ELb1ELb1ELb1ELb1EEEEEEEEEvNT_6ParamsE --------------------------
	.section	.nv.constant0._ZN7cutlass13device_kernelIN5flash11enable_sm90INS1_16FlashAttnFwdSm90INS1_25CollectiveMainloopFwdSm90ILi2EN4cute5tupleIJNS5_1CILi1EEES8_S8_EEENS6_IJNS7_ILi128EEENS7_ILi160EEESA_EEELi128ENS_12float_e4m3_tEfNS_4arch4Sm90ELb1ELb0ELb1ELb1ELb1ELb1ELb0ELb1ELb1ELb1ELb0ELb0EEENS1_21CollectiveEpilogueFwdINS6_IJSA_SA_SB_EEES9_NS_10bfloat16_tESF_Li256ELb1ELb1ELb0ELb1EEENS1_36VarlenDynamicPersistentTileSchedulerILi128ELi160ELi256ELi128ELb0ELb1ELb1ELb1ELb1ELb1EEEEEEEEEvNT_6ParamsE,"a",@progbits
	.sectionflags	@""
	.align	4
.nv.constant0._ZN7cutlass13device_kernelIN5flash11enable_sm90INS1_16FlashAttnFwdSm90INS1_25CollectiveMainloopFwdSm90ILi2EN4cute5tupleIJNS5_1CILi1EEES8_S8_EEENS6_IJNS7_ILi128EEENS7_ILi160EEESA_EEELi128ENS_12float_e4m3_tEfNS_4arch4Sm90ELb1ELb0ELb1ELb1ELb1ELb1ELb0ELb1ELb1ELb1ELb0ELb0EEENS1_21CollectiveEpilogueFwdINS6_IJSA_SA_SB_EEES9_NS_10bfloat16_tESF_Li256ELb1ELb1ELb0ELb1EEENS1_36VarlenDynamicPersistentTileSchedulerILi128ELi160ELi256ELi128ELb0ELb1ELb1ELb1ELb1ELb1EEEEEEEEEvNT_6ParamsE:
	.zero		3584


//--------------------- SYMBOLS --------------------------

	.type		.nv.reservedSmem.offset0,@object
	.size		.nv.reservedSmem.offset0,0x4
